//
// Generated by NVIDIA NVVM Compiler
//
// Compiler Build ID: CL-36424714
// Cuda compilation tools, release 13.0, V13.0.88
// Based on NVVM 20.0.0
//

.version 9.0
.target sm_100
.address_size 64

	// .globl	_Z8cuda_fftIiEvPT_mS1_S1_
.extern .func  (.param .b64 func_retval0) malloc
(
	.param .b64 malloc_param_0
)
;
.extern .func free
(
	.param .b64 free_param_0
)
;
.extern .func __assertfail
(
	.param .b64 __assertfail_param_0,
	.param .b64 __assertfail_param_1,
	.param .b32 __assertfail_param_2,
	.param .b64 __assertfail_param_3,
	.param .b64 __assertfail_param_4
)
;
.global .align 1 .b8 __unnamed_1[79] = {118, 111, 105, 100, 32, 99, 117, 100, 97, 95, 102, 102, 116, 40, 70, 105, 101, 108, 100, 84, 32, 42, 44, 32, 117, 110, 115, 105, 103, 110, 101, 100, 32, 108, 111, 110, 103, 44, 32, 70, 105, 101, 108, 100, 84, 32, 42, 44, 32, 70, 105, 101, 108, 100, 84, 32, 42, 41, 32, 91, 119, 105, 116, 104, 32, 70, 105, 101, 108, 100, 84, 32, 61, 32, 105, 110, 116, 93};
.global .align 1 .b8 $str[21] = {108, 101, 110, 103, 116, 104, 32, 61, 61, 32, 49, 117, 108, 60, 60, 108, 111, 103, 95, 109};
.global .align 1 .b8 $str$1[27] = {47, 116, 109, 112, 47, 115, 97, 115, 115, 95, 99, 117, 95, 97, 113, 106, 112, 109, 106, 110, 105, 47, 107, 46, 99, 117};
.global .align 1 .b8 $str$2[18] = {110, 32, 61, 61, 32, 40, 49, 117, 32, 60, 60, 32, 108, 111, 103, 110, 41};

.visible .entry _Z8cuda_fftIiEvPT_mS1_S1_(
	.param .u64 .ptr .align 1 _Z8cuda_fftIiEvPT_mS1_S1__param_0,
	.param .u64 _Z8cuda_fftIiEvPT_mS1_S1__param_1,
	.param .u64 .ptr .align 1 _Z8cuda_fftIiEvPT_mS1_S1__param_2,
	.param .u64 .ptr .align 1 _Z8cuda_fftIiEvPT_mS1_S1__param_3
)
{
	.reg .pred 	%p<36>;
	.reg .b16 	%rs<2>;
	.reg .b32 	%r<168>;
	.reg .b32 	%f<47>;
	.reg .b64 	%rd<225>;

	ld.param.u64 	%rd64, [_Z8cuda_fftIiEvPT_mS1_S1__param_0];
	ld.param.u64 	%rd63, [_Z8cuda_fftIiEvPT_mS1_S1__param_1];
	ld.param.u64 	%rd65, [_Z8cuda_fftIiEvPT_mS1_S1__param_2];
	ld.param.u64 	%rd66, [_Z8cuda_fftIiEvPT_mS1_S1__param_3];
	cvta.to.global.u64 	%rd1, %rd64;
	cvta.to.global.u64 	%rd2, %rd66;
	cvta.to.global.u64 	%rd3, %rd65;
	mov.u32 	%r21, %ctaid.x;
	mov.u32 	%r22, %ntid.x;
	mov.u32 	%r23, %tid.x;
	mad.lo.s32 	%r24, %r21, %r22, %r23;
	shr.u64 	%rd4, %rd63, 10;
	cvt.s64.s32 	%rd5, %r24;
	cvt.rn.f32.u64 	%f1, %rd63;
	setp.eq.s64 	%p1, %rd63, 0;
	selp.f32 	%f2, 0fC1B80000, 0f00000000, %p1;
	mov.b32 	%r25, %f1;
	add.s32 	%r26, %r25, -1060439283;
	and.b32  	%r27, %r26, -8388608;
	sub.s32 	%r28, %r25, %r27;
	mov.b32 	%f3, %r28;
	cvt.rn.f32.s32 	%f4, %r27;
	fma.rn.f32 	%f5, %f4, 0f34000000, %f2;
	add.f32 	%f6, %f3, 0fBF800000;
	fma.rn.f32 	%f7, %f6, 0f3DC6B27F, 0fBE2C7F30;
	fma.rn.f32 	%f8, %f7, %f6, 0f3E2FCF2A;
	fma.rn.f32 	%f9, %f8, %f6, 0fBE374E43;
	fma.rn.f32 	%f10, %f9, %f6, 0f3E520BF4;
	fma.rn.f32 	%f11, %f10, %f6, 0fBE763C8B;
	fma.rn.f32 	%f12, %f11, %f6, 0f3E93BF99;
	fma.rn.f32 	%f13, %f12, %f6, 0fBEB8AA49;
	fma.rn.f32 	%f14, %f13, %f6, 0f3EF6384A;
	fma.rn.f32 	%f15, %f14, %f6, 0fBF38AA3B;
	mul.f32 	%f16, %f6, %f15;
	mul.f32 	%f17, %f6, %f16;
	fma.rn.f32 	%f18, %f6, 0f3FB8AA3B, %f17;
	add.f32 	%f19, %f5, %f18;
	setp.gt.u32 	%p2, %r25, 2139095039;
	fma.rn.f32 	%f20, %f1, 0f7F800000, 0f7F800000;
	selp.f32 	%f21, %f20, %f19, %p2;
	selp.f32 	%f22, 0fFF800000, %f21, %p1;
	cvt.rzi.u64.f32 	%rd6, %f22;
	cvt.u32.u64 	%r29, %rd6;
	mov.b64 	%rd67, 1;
	shl.b64 	%rd68, %rd67, %r29;
	setp.eq.s64 	%p3, %rd63, %rd68;
	@%p3 bra 	$L__BB0_2;
	mov.u64 	%rd69, $str;
	cvta.global.u64 	%rd70, %rd69;
	mov.u64 	%rd71, $str$1;
	cvta.global.u64 	%rd72, %rd71;
	mov.u64 	%rd73, __unnamed_1;
	cvta.global.u64 	%rd74, %rd73;
	{ // callseq 0, 0
	.param .b64 param0;
	st.param.b64 	[param0], %rd70;
	.param .b64 param1;
	st.param.b64 	[param1], %rd72;
	.param .b32 param2;
	st.param.b32 	[param2], 45;
	.param .b64 param3;
	st.param.b64 	[param3], %rd74;
	.param .b64 param4;
	st.param.b64 	[param4], 1;
	call.uni 
	__assertfail, 
	(
	param0, 
	param1, 
	param2, 
	param3, 
	param4
	);
	} // callseq 0
$L__BB0_2:
	mad.lo.s64 	%rd75, %rd4, %rd5, %rd4;
	setp.gt.u64 	%p4, %rd75, %rd63;
	@%p4 bra 	$L__BB0_46;
	shl.b64 	%rd7, %rd4, 2;
	{ // callseq 1, 0
	.param .b64 param0;
	st.param.b64 	[param0], %rd7;
	.param .b64 retval0;
	call.uni (retval0), 
	malloc, 
	(
	param0
	);
	ld.param.b64 	%rd76, [retval0];
	} // callseq 1
	setp.lt.u64 	%p5, %rd63, 1024;
	@%p5 bra 	$L__BB0_6;
	mov.b64 	%rd204, 0;
$L__BB0_5:
	add.s64 	%rd78, %rd1, %rd204;
	ld.global.u8 	%rs1, [%rd78];
	add.s64 	%rd79, %rd76, %rd204;
	st.u8 	[%rd79], %rs1;
	add.s64 	%rd204, %rd204, 1;
	setp.lt.u64 	%p6, %rd204, %rd7;
	@%p6 bra 	$L__BB0_5;
$L__BB0_6:
	cvt.u32.u64 	%r30, %rd5;
	ld.global.u32 	%r31, [%rd3];
	xor.b32  	%r1, %r31, %r30;
	add.s32 	%r33, %r29, -10;
	shl.b32 	%r34, %r30, %r33;
	xor.b32  	%r2, %r31, %r34;
	ld.global.u32 	%r163, [%rd2];
	add.s64 	%rd11, %rd6, -10;
	mov.b32 	%r35, 1;
	shl.b32 	%r36, %r35, %r29;
	cvt.u64.u32 	%rd81, %r36;
	add.s64 	%rd12, %rd81, -1;
	mov.b64 	%rd205, 0;
$L__BB0_7:
	shl.b64 	%rd83, %rd205, 2;
	add.s64 	%rd14, %rd76, %rd83;
	ld.u32 	%r162, [%rd14];
	mov.b64 	%rd206, 0;
$L__BB0_8:
	cvt.u32.u64 	%r37, %rd11;
	shl.b64 	%rd84, %rd206, %r37;
	add.s64 	%rd85, %rd84, %rd205;
	and.b64  	%rd86, %rd85, %rd12;
	shl.b64 	%rd87, %rd86, 2;
	add.s64 	%rd88, %rd1, %rd87;
	ld.global.u32 	%r38, [%rd88];
	mad.lo.s32 	%r39, %r38, %r163, %r162;
	st.u32 	[%rd14], %r39;
	mul.lo.s32 	%r40, %r163, %r2;
	add.s64 	%rd89, %rd206, 1;
	shl.b64 	%rd90, %rd89, %r37;
	add.s64 	%rd91, %rd90, %rd205;
	and.b64  	%rd92, %rd91, %rd12;
	shl.b64 	%rd93, %rd92, 2;
	add.s64 	%rd94, %rd1, %rd93;
	ld.global.u32 	%r41, [%rd94];
	mad.lo.s32 	%r42, %r41, %r40, %r39;
	st.u32 	[%rd14], %r42;
	mul.lo.s32 	%r43, %r40, %r2;
	add.s64 	%rd95, %rd206, 2;
	shl.b64 	%rd96, %rd95, %r37;
	add.s64 	%rd97, %rd96, %rd205;
	and.b64  	%rd98, %rd97, %rd12;
	shl.b64 	%rd99, %rd98, 2;
	add.s64 	%rd100, %rd1, %rd99;
	ld.global.u32 	%r44, [%rd100];
	mad.lo.s32 	%r45, %r44, %r43, %r42;
	st.u32 	[%rd14], %r45;
	mul.lo.s32 	%r46, %r43, %r2;
	add.s64 	%rd101, %rd206, 3;
	shl.b64 	%rd102, %rd101, %r37;
	add.s64 	%rd103, %rd102, %rd205;
	and.b64  	%rd104, %rd103, %rd12;
	shl.b64 	%rd105, %rd104, 2;
	add.s64 	%rd106, %rd1, %rd105;
	ld.global.u32 	%r47, [%rd106];
	mad.lo.s32 	%r48, %r47, %r46, %r45;
	st.u32 	[%rd14], %r48;
	mul.lo.s32 	%r49, %r46, %r2;
	add.s64 	%rd107, %rd206, 4;
	shl.b64 	%rd108, %rd107, %r37;
	add.s64 	%rd109, %rd108, %rd205;
	and.b64  	%rd110, %rd109, %rd12;
	shl.b64 	%rd111, %rd110, 2;
	add.s64 	%rd112, %rd1, %rd111;
	ld.global.u32 	%r50, [%rd112];
	mad.lo.s32 	%r51, %r50, %r49, %r48;
	st.u32 	[%rd14], %r51;
	mul.lo.s32 	%r52, %r49, %r2;
	add.s64 	%rd113, %rd206, 5;
	shl.b64 	%rd114, %rd113, %r37;
	add.s64 	%rd115, %rd114, %rd205;
	and.b64  	%rd116, %rd115, %rd12;
	shl.b64 	%rd117, %rd116, 2;
	add.s64 	%rd118, %rd1, %rd117;
	ld.global.u32 	%r53, [%rd118];
	mad.lo.s32 	%r54, %r53, %r52, %r51;
	st.u32 	[%rd14], %r54;
	mul.lo.s32 	%r55, %r52, %r2;
	add.s64 	%rd119, %rd206, 6;
	shl.b64 	%rd120, %rd119, %r37;
	add.s64 	%rd121, %rd120, %rd205;
	and.b64  	%rd122, %rd121, %rd12;
	shl.b64 	%rd123, %rd122, 2;
	add.s64 	%rd124, %rd1, %rd123;
	ld.global.u32 	%r56, [%rd124];
	mad.lo.s32 	%r57, %r56, %r55, %r54;
	st.u32 	[%rd14], %r57;
	mul.lo.s32 	%r58, %r55, %r2;
	add.s64 	%rd125, %rd206, 7;
	shl.b64 	%rd126, %rd125, %r37;
	add.s64 	%rd127, %rd126, %rd205;
	and.b64  	%rd128, %rd127, %rd12;
	shl.b64 	%rd129, %rd128, 2;
	add.s64 	%rd130, %rd1, %rd129;
	ld.global.u32 	%r59, [%rd130];
	mad.lo.s32 	%r162, %r59, %r58, %r57;
	st.u32 	[%rd14], %r162;
	mul.lo.s32 	%r163, %r58, %r2;
	add.s64 	%rd206, %rd206, 8;
	setp.ne.s64 	%p7, %rd206, 1024;
	@%p7 bra 	$L__BB0_8;
	mul.lo.s32 	%r163, %r163, %r1;
	add.s64 	%rd205, %rd205, 1;
	shr.u64 	%rd131, %rd205, %r37;
	setp.eq.s64 	%p8, %rd131, 0;
	@%p8 bra 	$L__BB0_7;
	setp.lt.u64 	%p9, %rd63, 1024;
	ld.global.u32 	%r11, [%rd3];
	cvt.rn.f32.u64 	%f23, %rd4;
	mul.f32 	%f24, %f23, 0f4B000000;
	selp.f32 	%f25, %f24, %f23, %p9;
	selp.f32 	%f26, 0fC1B80000, 0f00000000, %p9;
	mov.b32 	%r61, %f25;
	add.s32 	%r62, %r61, -1060439283;
	and.b32  	%r63, %r62, -8388608;
	sub.s32 	%r64, %r61, %r63;
	mov.b32 	%f27, %r64;
	cvt.rn.f32.s32 	%f28, %r63;
	fma.rn.f32 	%f29, %f28, 0f34000000, %f26;
	add.f32 	%f30, %f27, 0fBF800000;
	fma.rn.f32 	%f31, %f30, 0f3DC6B27F, 0fBE2C7F30;
	fma.rn.f32 	%f32, %f31, %f30, 0f3E2FCF2A;
	fma.rn.f32 	%f33, %f32, %f30, 0fBE374E43;
	fma.rn.f32 	%f34, %f33, %f30, 0f3E520BF4;
	fma.rn.f32 	%f35, %f34, %f30, 0fBE763C8B;
	fma.rn.f32 	%f36, %f35, %f30, 0f3E93BF99;
	fma.rn.f32 	%f37, %f36, %f30, 0fBEB8AA49;
	fma.rn.f32 	%f38, %f37, %f30, 0f3EF6384A;
	fma.rn.f32 	%f39, %f38, %f30, 0fBF38AA3B;
	mul.f32 	%f40, %f30, %f39;
	mul.f32 	%f41, %f30, %f40;
	fma.rn.f32 	%f42, %f30, 0f3FB8AA3B, %f41;
	add.f32 	%f43, %f29, %f42;
	setp.gt.u32 	%p10, %r61, 2139095039;
	fma.rn.f32 	%f44, %f25, 0f7F800000, 0f7F800000;
	selp.f32 	%f45, %f44, %f43, %p10;
	setp.eq.f32 	%p11, %f25, 0f00000000;
	selp.f32 	%f46, 0fFF800000, %f45, %p11;
	cvt.rzi.u64.f32 	%rd18, %f46;
	cvt.u32.u64 	%r65, %rd18;
	mov.b32 	%r66, 1;
	shl.b32 	%r67, %r66, %r65;
	cvt.u64.u32 	%rd132, %r67;
	setp.eq.s64 	%p12, %rd4, %rd132;
	@%p12 bra 	$L__BB0_12;
	mov.u64 	%rd133, $str$2;
	cvta.global.u64 	%rd134, %rd133;
	mov.u64 	%rd135, $str$1;
	cvta.global.u64 	%rd136, %rd135;
	mov.u64 	%rd137, __unnamed_1;
	cvta.global.u64 	%rd138, %rd137;
	{ // callseq 2, 0
	.param .b64 param0;
	st.param.b64 	[param0], %rd134;
	.param .b64 param1;
	st.param.b64 	[param1], %rd136;
	.param .b32 param2;
	st.param.b32 	[param2], 72;
	.param .b64 param3;
	st.param.b64 	[param3], %rd138;
	.param .b64 param4;
	st.param.b64 	[param4], 1;
	call.uni 
	__assertfail, 
	(
	param0, 
	param1, 
	param2, 
	param3, 
	param4
	);
	} // callseq 2
$L__BB0_12:
	setp.lt.u64 	%p13, %rd63, 1024;
	@%p13 bra 	$L__BB0_26;
	and.b64  	%rd19, %rd18, 3;
	and.b64  	%rd20, %rd18, -4;
	mov.b64 	%rd207, 0;
$L__BB0_14:
	setp.eq.s64 	%p14, %rd18, 0;
	mov.b64 	%rd214, 0;
	@%p14 bra 	$L__BB0_23;
	setp.lt.u64 	%p15, %rd18, 4;
	mov.b64 	%rd213, 0;
	mov.u64 	%rd212, %rd207;
	@%p15 bra 	$L__BB0_19;
	mov.b64 	%rd214, 0;
	mov.u64 	%rd212, %rd207;
	mov.u64 	%rd210, %rd214;
$L__BB0_17:
	shl.b64 	%rd144, %rd212, 2;
	and.b64  	%rd145, %rd144, 4;
	shr.u64 	%rd146, %rd212, 2;
	shl.b64 	%rd147, %rd214, 3;
	or.b64  	%rd148, %rd147, %rd145;
	and.b64  	%rd149, %rd212, 2;
	or.b64  	%rd150, %rd149, %rd148;
	and.b64  	%rd151, %rd146, 1;
	or.b64  	%rd152, %rd151, %rd150;
	shr.u64 	%rd153, %rd212, 3;
	shl.b64 	%rd154, %rd152, 1;
	and.b64  	%rd155, %rd153, 1;
	or.b64  	%rd214, %rd155, %rd154;
	shr.u64 	%rd212, %rd212, 4;
	add.s64 	%rd210, %rd210, 4;
	setp.ne.s64 	%p16, %rd210, %rd20;
	@%p16 bra 	$L__BB0_17;
	shl.b64 	%rd213, %rd214, 1;
$L__BB0_19:
	setp.eq.s64 	%p17, %rd19, 0;
	@%p17 bra 	$L__BB0_23;
	setp.eq.s64 	%p18, %rd19, 1;
	and.b64  	%rd156, %rd212, 1;
	add.s64 	%rd214, %rd156, %rd213;
	@%p18 bra 	$L__BB0_23;
	setp.eq.s64 	%p19, %rd19, 2;
	shr.u64 	%rd157, %rd212, 1;
	shl.b64 	%rd158, %rd214, 1;
	and.b64  	%rd159, %rd157, 1;
	or.b64  	%rd214, %rd159, %rd158;
	@%p19 bra 	$L__BB0_23;
	shr.u64 	%rd160, %rd212, 2;
	shl.b64 	%rd161, %rd214, 1;
	and.b64  	%rd162, %rd160, 1;
	or.b64  	%rd214, %rd162, %rd161;
$L__BB0_23:
	setp.ge.u64 	%p20, %rd207, %rd214;
	@%p20 bra 	$L__BB0_25;
	shl.b64 	%rd163, %rd207, 2;
	add.s64 	%rd164, %rd76, %rd163;
	ld.u32 	%r68, [%rd164];
	shl.b64 	%rd165, %rd214, 2;
	add.s64 	%rd166, %rd76, %rd165;
	ld.u32 	%r69, [%rd166];
	st.u32 	[%rd164], %r69;
	st.u32 	[%rd166], %r68;
$L__BB0_25:
	add.s64 	%rd207, %rd207, 1;
	setp.eq.s64 	%p21, %rd207, %rd4;
	@%p21 bra 	$L__BB0_26;
	bra.uni 	$L__BB0_14;
$L__BB0_26:
	setp.lt.u64 	%p22, %rd63, 1024;
	setp.eq.s64 	%p23, %rd18, 0;
	or.pred  	%p24, %p23, %p22;
	@%p24 bra 	$L__BB0_43;
	mov.b64 	%rd215, 1;
	mov.u64 	%rd216, %rd215;
$L__BB0_28:
	shl.b64 	%rd39, %rd216, 1;
	add.s64 	%rd168, %rd39, -1;
	not.b64 	%rd169, %rd39;
	and.b64  	%rd170, %rd169, %rd168;
	popc.b64 	%r70, %rd170;
	shr.u64 	%rd171, %rd4, %r70;
	cvt.u32.u64 	%r71, %rd171;
	xor.b32  	%r72, %r11, %r71;
	xor.b32  	%r12, %r72, 1024;
	setp.eq.s64 	%p25, %rd216, 0;
	@%p25 bra 	$L__BB0_42;
	and.b64  	%rd40, %rd216, 7;
	add.s64 	%rd41, %rd40, -1;
	and.b64  	%rd42, %rd216, 3;
	and.b64  	%rd43, %rd216, -8;
	and.b64  	%rd44, %rd216, 1;
	mov.b64 	%rd217, 0;
$L__BB0_30:
	setp.lt.u64 	%p26, %rd216, 8;
	ld.global.u32 	%r165, [%rd2];
	mov.b64 	%rd222, 0;
	@%p26 bra 	$L__BB0_33;
	add.s64 	%rd174, %rd216, %rd217;
	shl.b64 	%rd175, %rd174, 2;
	add.s64 	%rd176, %rd76, 16;
	add.s64 	%rd219, %rd176, %rd175;
	shl.b64 	%rd177, %rd217, 2;
	add.s64 	%rd218, %rd176, %rd177;
	mov.u64 	%rd220, %rd43;
$L__BB0_32:
	.pragma "nounroll";
	ld.u32 	%r73, [%rd219+-16];
	mul.lo.s32 	%r74, %r73, %r165;
	ld.u32 	%r75, [%rd218+-16];
	sub.s32 	%r76, %r75, %r74;
	st.u32 	[%rd219+-16], %r76;
	add.s32 	%r77, %r75, %r74;
	st.u32 	[%rd218+-16], %r77;
	mul.lo.s32 	%r78, %r165, %r12;
	ld.u32 	%r79, [%rd219+-12];
	mul.lo.s32 	%r80, %r79, %r78;
	ld.u32 	%r81, [%rd218+-12];
	sub.s32 	%r82, %r81, %r80;
	st.u32 	[%rd219+-12], %r82;
	add.s32 	%r83, %r81, %r80;
	st.u32 	[%rd218+-12], %r83;
	mul.lo.s32 	%r84, %r78, %r12;
	ld.u32 	%r85, [%rd219+-8];
	mul.lo.s32 	%r86, %r85, %r84;
	ld.u32 	%r87, [%rd218+-8];
	sub.s32 	%r88, %r87, %r86;
	st.u32 	[%rd219+-8], %r88;
	add.s32 	%r89, %r87, %r86;
	st.u32 	[%rd218+-8], %r89;
	mul.lo.s32 	%r90, %r84, %r12;
	ld.u32 	%r91, [%rd219+-4];
	mul.lo.s32 	%r92, %r91, %r90;
	ld.u32 	%r93, [%rd218+-4];
	sub.s32 	%r94, %r93, %r92;
	st.u32 	[%rd219+-4], %r94;
	add.s32 	%r95, %r93, %r92;
	st.u32 	[%rd218+-4], %r95;
	mul.lo.s32 	%r96, %r90, %r12;
	ld.u32 	%r97, [%rd219];
	mul.lo.s32 	%r98, %r97, %r96;
	ld.u32 	%r99, [%rd218];
	sub.s32 	%r100, %r99, %r98;
	st.u32 	[%rd219], %r100;
	add.s32 	%r101, %r99, %r98;
	st.u32 	[%rd218], %r101;
	mul.lo.s32 	%r102, %r96, %r12;
	ld.u32 	%r103, [%rd219+4];
	mul.lo.s32 	%r104, %r103, %r102;
	ld.u32 	%r105, [%rd218+4];
	sub.s32 	%r106, %r105, %r104;
	st.u32 	[%rd219+4], %r106;
	add.s32 	%r107, %r105, %r104;
	st.u32 	[%rd218+4], %r107;
	mul.lo.s32 	%r108, %r102, %r12;
	ld.u32 	%r109, [%rd219+8];
	mul.lo.s32 	%r110, %r109, %r108;
	ld.u32 	%r111, [%rd218+8];
	sub.s32 	%r112, %r111, %r110;
	st.u32 	[%rd219+8], %r112;
	add.s32 	%r113, %r111, %r110;
	st.u32 	[%rd218+8], %r113;
	mul.lo.s32 	%r114, %r108, %r12;
	ld.u32 	%r115, [%rd219+12];
	mul.lo.s32 	%r116, %r115, %r114;
	ld.u32 	%r117, [%rd218+12];
	sub.s32 	%r118, %r117, %r116;
	st.u32 	[%rd219+12], %r118;
	add.s32 	%r119, %r117, %r116;
	st.u32 	[%rd218+12], %r119;
	mul.lo.s32 	%r165, %r114, %r12;
	add.s64 	%rd220, %rd220, -8;
	add.s64 	%rd219, %rd219, 32;
	add.s64 	%rd218, %rd218, 32;
	setp.ne.s64 	%p27, %rd220, 0;
	mov.u64 	%rd222, %rd43;
	@%p27 bra 	$L__BB0_32;
$L__BB0_33:
	setp.eq.s64 	%p28, %rd40, 0;
	@%p28 bra 	$L__BB0_41;
	setp.lt.u64 	%p29, %rd41, 3;
	@%p29 bra 	$L__BB0_36;
	add.s64 	%rd178, %rd222, %rd217;
	add.s64 	%rd179, %rd178, %rd216;
	shl.b64 	%rd180, %rd179, 2;
	add.s64 	%rd181, %rd76, %rd180;
	ld.u32 	%r120, [%rd181];
	mul.lo.s32 	%r121, %r120, %r165;
	shl.b64 	%rd182, %rd178, 2;
	add.s64 	%rd183, %rd76, %rd182;
	ld.u32 	%r122, [%rd183];
	sub.s32 	%r123, %r122, %r121;
	st.u32 	[%rd181], %r123;
	add.s32 	%r124, %r122, %r121;
	st.u32 	[%rd183], %r124;
	mul.lo.s32 	%r125, %r165, %r12;
	ld.u32 	%r126, [%rd181+4];
	mul.lo.s32 	%r127, %r126, %r125;
	ld.u32 	%r128, [%rd183+4];
	sub.s32 	%r129, %r128, %r127;
	st.u32 	[%rd181+4], %r129;
	add.s32 	%r130, %r128, %r127;
	st.u32 	[%rd183+4], %r130;
	mul.lo.s32 	%r131, %r125, %r12;
	ld.u32 	%r132, [%rd181+8];
	mul.lo.s32 	%r133, %r132, %r131;
	ld.u32 	%r134, [%rd183+8];
	sub.s32 	%r135, %r134, %r133;
	st.u32 	[%rd181+8], %r135;
	add.s32 	%r136, %r134, %r133;
	st.u32 	[%rd183+8], %r136;
	mul.lo.s32 	%r137, %r131, %r12;
	ld.u32 	%r138, [%rd181+12];
	mul.lo.s32 	%r139, %r138, %r137;
	ld.u32 	%r140, [%rd183+12];
	sub.s32 	%r141, %r140, %r139;
	st.u32 	[%rd181+12], %r141;
	add.s32 	%r142, %r140, %r139;
	st.u32 	[%rd183+12], %r142;
	mul.lo.s32 	%r165, %r137, %r12;
	add.s64 	%rd222, %rd222, 4;
$L__BB0_36:
	setp.eq.s64 	%p30, %rd42, 0;
	@%p30 bra 	$L__BB0_41;
	setp.eq.s64 	%p31, %rd42, 1;
	@%p31 bra 	$L__BB0_39;
	add.s64 	%rd184, %rd222, %rd217;
	add.s64 	%rd185, %rd184, %rd216;
	shl.b64 	%rd186, %rd185, 2;
	add.s64 	%rd187, %rd76, %rd186;
	ld.u32 	%r143, [%rd187];
	mul.lo.s32 	%r144, %r143, %r165;
	shl.b64 	%rd188, %rd184, 2;
	add.s64 	%rd189, %rd76, %rd188;
	ld.u32 	%r145, [%rd189];
	sub.s32 	%r146, %r145, %r144;
	st.u32 	[%rd187], %r146;
	add.s32 	%r147, %r145, %r144;
	st.u32 	[%rd189], %r147;
	mul.lo.s32 	%r148, %r165, %r12;
	ld.u32 	%r149, [%rd187+4];
	mul.lo.s32 	%r150, %r149, %r148;
	ld.u32 	%r151, [%rd189+4];
	sub.s32 	%r152, %r151, %r150;
	st.u32 	[%rd187+4], %r152;
	add.s32 	%r153, %r151, %r150;
	st.u32 	[%rd189+4], %r153;
	mul.lo.s32 	%r165, %r148, %r12;
	add.s64 	%rd222, %rd222, 2;
$L__BB0_39:
	setp.eq.s64 	%p32, %rd44, 0;
	@%p32 bra 	$L__BB0_41;
	add.s64 	%rd190, %rd222, %rd217;
	add.s64 	%rd191, %rd190, %rd216;
	shl.b64 	%rd192, %rd191, 2;
	add.s64 	%rd193, %rd76, %rd192;
	ld.u32 	%r154, [%rd193];
	mul.lo.s32 	%r155, %r154, %r165;
	shl.b64 	%rd194, %rd190, 2;
	add.s64 	%rd195, %rd76, %rd194;
	ld.u32 	%r156, [%rd195];
	sub.s32 	%r157, %r156, %r155;
	st.u32 	[%rd193], %r157;
	add.s32 	%r158, %r156, %r155;
	st.u32 	[%rd195], %r158;
$L__BB0_41:
	add.s64 	%rd217, %rd217, %rd39;
	setp.lt.u64 	%p33, %rd217, %rd4;
	@%p33 bra 	$L__BB0_30;
$L__BB0_42:
	add.s64 	%rd60, %rd215, 1;
	setp.lt.u64 	%p34, %rd215, %rd18;
	mov.u64 	%rd215, %rd60;
	mov.u64 	%rd216, %rd39;
	@%p34 bra 	$L__BB0_28;
$L__BB0_43:
	mov.b64 	%rd224, 0;
$L__BB0_44:
	shl.b64 	%rd197, %rd224, 2;
	add.s64 	%rd198, %rd76, %rd197;
	ld.u32 	%r159, [%rd198];
	shl.b64 	%rd199, %rd224, 10;
	add.s64 	%rd200, %rd199, %rd5;
	shl.b64 	%rd201, %rd200, 2;
	add.s64 	%rd202, %rd1, %rd201;
	st.global.u32 	[%rd202], %r159;
	add.s64 	%rd224, %rd224, 1;
	shr.u64 	%rd203, %rd224, %r37;
	setp.eq.s64 	%p35, %rd203, 0;
	@%p35 bra 	$L__BB0_44;
	{ // callseq 3, 0
	.param .b64 param0;
	st.param.b64 	[param0], %rd76;
	call.uni 
	free, 
	(
	param0
	);
	} // callseq 3
$L__BB0_46:
	ret;

}


// ===== COMPILED SASS (sm_100) =====

	.target	sm_100

	.elftype	@"ET_EXEC"


//--------------------- .note.nv.tkinfo           --------------------------
	.section	.note.nv.tkinfo,"",@"SHT_NOTE"
	.sectionflags	@"SHF_NOTE_NV_TKINFO"
	.tkinfo
        /*0018*/ 	.word	0x00000002
        /*0030*/ 	.string	""
        /*0030*/ 	.string	"ptxas"
        /*0030*/ 	.string	"Cuda compilation tools, release 13.0, V13.0.88"
        /*0030*/ 	.string	"Build cuda_13.0.r13.0/compiler.36424714_0"
        /*0030*/ 	.string	"-arch sm_100 -m 64 "



//--------------------- .note.nv.cuinfo           --------------------------
	.section	.note.nv.cuinfo,"",@"SHT_NOTE"
	.sectionflags	@"SHF_NOTE_NV_CUINFO"
        /*0018*/ 	.short	0x0002
        /*001a*/ 	.short	0x0064
        /*001c*/ 	.short	0x0082
	.zero		2


//--------------------- .nv.info                  --------------------------
	.section	.nv.info,"",@"SHT_CUDA_INFO"
	.align	4


	//----- nvinfo : EIATTR_REGCOUNT
	.align		4
        /*0000*/ 	.byte	0x04, 0x2f
        /*0002*/ 	.short	(.L_5 - .L_4)
	.align		4
.L_4:
        /*0004*/ 	.word	index@(_Z8cuda_fftIiEvPT_mS1_S1_)
        /*0008*/ 	.word	0x00000026


	//----- nvinfo : EIATTR_FRAME_SIZE
	.align		4
.L_5:
        /*000c*/ 	.byte	0x04, 0x11
        /*000e*/ 	.short	(.L_7 - .L_6)
	.align		4
.L_6:
        /*0010*/ 	.word	index@(_Z8cuda_fftIiEvPT_mS1_S1_)
        /*0014*/ 	.word	0x00000000


	//----- nvinfo : EIATTR_MIN_STACK_SIZE
	.align		4
.L_7:
        /*0018*/ 	.byte	0x04, 0x12
        /*001a*/ 	.short	(.L_9 - .L_8)
	.align		4
.L_8:
        /*001c*/ 	.word	index@(_Z8cuda_fftIiEvPT_mS1_S1_)
        /*0020*/ 	.word	0x00000000
.L_9:


//--------------------- .nv.compat                --------------------------
	.section	.nv.compat,"",@"SHT_CUDA_COMPAT_INFO"
	.align	4
        /*0000*/ 	.byte	0x02, 0x09, 0x00, 0x00, 0x02, 0x02, 0x01, 0x00, 0x02, 0x05, 0x05, 0x00, 0x03, 0x07, 0x01, 0x01
        /*0010*/ 	.byte	0x02, 0x03, 0x00, 0x00, 0x02, 0x06, 0x01, 0x00, 0x04, 0x0b, 0x08, 0x00, 0x09, 0x00, 0x00, 0x00
        /*0020*/ 	.byte	0x00, 0x00, 0x00, 0x00


//--------------------- .nv.info._Z8cuda_fftIiEvPT_mS1_S1_ --------------------------
	.section	.nv.info._Z8cuda_fftIiEvPT_mS1_S1_,"",@"SHT_CUDA_INFO"
	.sectionflags	@""
	.align	4


	//----- nvinfo : EIATTR_CUDA_API_VERSION
	.align		4
        /*0000*/ 	.byte	0x04, 0x37
        /*0002*/ 	.short	(.L_11 - .L_10)
.L_10:
        /*0004*/ 	.word	0x00000082


	//----- nvinfo : EIATTR_KPARAM_INFO
	.align		4
.L_11:
        /*0008*/ 	.byte	0x04, 0x17
        /*000a*/ 	.short	(.L_13 - .L_12)
.L_12:
        /*000c*/ 	.word	0x00000000
        /*0010*/ 	.short	0x0003
        /*0012*/ 	.short	0x0018
        /*0014*/ 	.byte	0x00, 0xf5, 0x21, 0x00


	//----- nvinfo : EIATTR_KPARAM_INFO
	.align		4
.L_13:
        /*0018*/ 	.byte	0x04, 0x17
        /*001a*/ 	.short	(.L_15 - .L_14)
.L_14:
        /*001c*/ 	.word	0x00000000
        /*0020*/ 	.short	0x0002
        /*0022*/ 	.short	0x0010
        /*0024*/ 	.byte	0x00, 0xf5, 0x21, 0x00


	//----- nvinfo : EIATTR_KPARAM_INFO
	.align		4
.L_15:
        /*0028*/ 	.byte	0x04, 0x17
        /*002a*/ 	.short	(.L_17 - .L_16)
.L_16:
        /*002c*/ 	.word	0x00000000
        /*0030*/ 	.short	0x0001
        /*0032*/ 	.short	0x0008
        /*0034*/ 	.byte	0x00, 0xf0, 0x21, 0x00


	//----- nvinfo : EIATTR_KPARAM_INFO
	.align		4
.L_17:
        /*0038*/ 	.byte	0x04, 0x17
        /*003a*/ 	.short	(.L_19 - .L_18)
.L_18:
        /*003c*/ 	.word	0x00000000
        /*0040*/ 	.short	0x0000
        /*0042*/ 	.short	0x0000
        /*0044*/ 	.byte	0x00, 0xf5, 0x21, 0x00


	//----- nvinfo : EIATTR_SPARSE_MMA_MASK
	.align		4
.L_19:
        /*0048*/ 	.byte	0x03, 0x50
        /*004a*/ 	.short	0x0000


	//----- nvinfo : EIATTR_MAXREG_COUNT
	.align		4
        /*004c*/ 	.byte	0x03, 0x1b
        /*004e*/ 	.short	0x00ff


	//----- nvinfo : EIATTR_EXTERNS
	.align		4
        /*0050*/ 	.byte	0x04, 0x0f
        /*0052*/ 	.short	(.L_21 - .L_20)


	//   ....[0]....
	.align		4
.L_20:
        /*0054*/ 	.word	index@(malloc)


	//   ....[1]....
	.align		4
        /*0058*/ 	.word	index@(free)


	//   ....[2]....
	.align		4
        /*005c*/ 	.word	index@(__assertfail)


	//----- nvinfo : EIATTR_MERCURY_ISA_VERSION
	.align		4
.L_21:
        /*0060*/ 	.byte	0x03, 0x5f
        /*0062*/ 	.short	0x0101


	//----- nvinfo : EIATTR_VRC_CTA_INIT_COUNT
	.align		4
        /*0064*/ 	.byte	0x02, 0x4a
	.zero		1
	.zero		1


	//----- nvinfo : EIATTR_SYSCALL_OFFSETS
	.align		4
        /*0068*/ 	.byte	0x04, 0x46
        /*006a*/ 	.short	(.L_23 - .L_22)


	//   ....[0]....
.L_22:
        /*006c*/ 	.word	0x000003d0


	//   ....[1]....
        /*0070*/ 	.word	0x000004d0


	//   ....[2]....
        /*0074*/ 	.word	0x000012f0


	//   ....[3]....
        /*0078*/ 	.word	0x000030a0


	//----- nvinfo : EIATTR_EXIT_INSTR_OFFSETS
	.align		4
.L_23:
        /*007c*/ 	.byte	0x04, 0x1c
        /*007e*/ 	.short	(.L_25 - .L_24)


	//   ....[0]....
.L_24:
        /*0080*/ 	.word	0x00000450


	//   ....[1]....
        /*0084*/ 	.word	0x000030b0


	//----- nvinfo : EIATTR_CRS_STACK_SIZE
	.align		4
.L_25:
        /*0088*/ 	.byte	0x04, 0x1e
        /*008a*/ 	.short	(.L_27 - .L_26)
.L_26:
        /*008c*/ 	.word	0x00000000


	//----- nvinfo : EIATTR_CBANK_PARAM_SIZE
	.align		4
.L_27:
        /*0090*/ 	.byte	0x03, 0x19
        /*0092*/ 	.short	0x0020


	//----- nvinfo : EIATTR_PARAM_CBANK
	.align		4
        /*0094*/ 	.byte	0x04, 0x0a
        /*0096*/ 	.short	(.L_29 - .L_28)
	.align		4
.L_28:
        /*0098*/ 	.word	index@(.nv.constant0._Z8cuda_fftIiEvPT_mS1_S1_)
        /*009c*/ 	.short	0x0380
        /*009e*/ 	.short	0x0020


	//----- nvinfo : EIATTR_SW_WAR
	.align		4
.L_29:
        /*00a0*/ 	.byte	0x04, 0x36
        /*00a2*/ 	.short	(.L_31 - .L_30)
.L_30:
        /*00a4*/ 	.word	0x00000008
.L_31:


//--------------------- .nv.callgraph             --------------------------
	.section	.nv.callgraph,"",@"SHT_CUDA_CALLGRAPH"
	.align	4
	.sectionentsize	8
	.align		4
        /*0000*/ 	.word	0x00000000
	.align		4
        /*0004*/ 	.word	0xffffffff
	.align		4
        /*0008*/ 	.word	index@(_Z8cuda_fftIiEvPT_mS1_S1_)
	.align		4
        /*000c*/ 	.word	index@(free)
	.align		4
        /*0010*/ 	.word	index@(_Z8cuda_fftIiEvPT_mS1_S1_)
	.align		4
        /*0014*/ 	.word	index@(malloc)
	.align		4
        /*0018*/ 	.word	index@(_Z8cuda_fftIiEvPT_mS1_S1_)
	.align		4
        /*001c*/ 	.word	index@(__assertfail)
	.align		4
        /*0020*/ 	.word	0x00000000
	.align		4
        /*0024*/ 	.word	0xfffffffe
	.align		4
        /*0028*/ 	.word	0x00000000
	.align		4
        /*002c*/ 	.word	0xfffffffd
	.align		4
        /*0030*/ 	.word	0x00000000
	.align		4
        /*0034*/ 	.word	0xfffffffc


//--------------------- .nv.constant4             --------------------------
	.section	.nv.constant4,"a",@progbits
	.align	8
	.align		8
.nv.constant4:
        /*0000*/ 	.dword	malloc
	.align		8
        /*0008*/ 	.dword	free
	.align		8
        /*0010*/ 	.dword	__assertfail
	.align		8
        /*0018*/ 	.dword	__unnamed_1
	.align		8
        /*0020*/ 	.dword	$str
	.align		8
        /*0028*/ 	.dword	$str$1
	.align		8
        /*0030*/ 	.dword	$str$2


//--------------------- .text._Z8cuda_fftIiEvPT_mS1_S1_ --------------------------
	.section	.text._Z8cuda_fftIiEvPT_mS1_S1_,"ax",@progbits
	.align	128
        .global         _Z8cuda_fftIiEvPT_mS1_S1_
        .type           _Z8cuda_fftIiEvPT_mS1_S1_,@function
        .size           _Z8cuda_fftIiEvPT_mS1_S1_,(.L_x_39 - _Z8cuda_fftIiEvPT_mS1_S1_)
        .other          _Z8cuda_fftIiEvPT_mS1_S1_,@"STO_CUDA_ENTRY STV_DEFAULT"
_Z8cuda_fftIiEvPT_mS1_S1_:
.text._Z8cuda_fftIiEvPT_mS1_S1_:
[----:B------:R-:W0:Y:S01]  /*0000*/  LDC R1, c[0x0][0x37c] ;  /* 0x0000df00ff017b82 */ /* 0x000e220000000800 */
[----:B------:R-:W1:Y:S01]  /*0010*/  LDCU.64 UR4, c[0x0][0x388] ;  /* 0x00007100ff0477ac */ /* 0x000e620008000a00 */
[----:B------:R-:W-:-:S06]  /*0020*/  IMAD.MOV.U32 R5, RZ, RZ, 0x3dc6b27f ;  /* 0x3dc6b27fff057424 */ /* 0x000fcc00078e00ff */
[----:B------:R-:W2:Y:S01]  /*0030*/  LDC.64 R16, c[0x0][0x388] ;  /* 0x0000e200ff107b82 */ /* 0x000ea20000000a00 */
[----:B------:R-:W3:Y:S07]  /*0040*/  LDCU.64 UR36, c[0x0][0x358] ;  /* 0x00006b00ff2477ac */ /* 0x000eee0008000a00 */
[----:B------:R-:W4:Y:S01]  /*0050*/  LDC R19, c[0x0][0x360] ;  /* 0x0000d800ff137b82 */ /* 0x000f220000000800 */
[----:B-1----:R-:W1:Y:S07]  /*0060*/  I2F.U64 R0, UR4 ;  /* 0x0000000400007d12 */ /* 0x002e6e0008301000 */
[----:B------:R-:W4:Y:S01]  /*0070*/  S2UR UR4, SR_CTAID.X ;  /* 0x00000000000479c3 */ /* 0x000f220000002500 */
[----:B--2---:R-:W-:-:S04]  /*0080*/  ISETP.NE.U32.AND P0, PT, R16, RZ, PT ;  /* 0x000000ff1000720c */ /* 0x004fc80003f05070 */
[----:B------:R-:W-:Y:S01]  /*0090*/  ISETP.NE.AND.EX P0, PT, R17, RZ, PT, P0 ;  /* 0x000000ff1100720c */ /* 0x000fe20003f05300 */
[C---:B-1----:R-:W-:Y:S01]  /*00a0*/  VIADD R2, R0.reuse, 0xc0cafb0d ;  /* 0xc0cafb0d00027836 */ /* 0x042fe20000000000 */
[----:B------:R-:W-:-:S04]  /*00b0*/  ISETP.GT.U32.AND P1, PT, R0, 0x7f7fffff, PT ;  /* 0x7f7fffff0000780c */ /* 0x000fc80003f24070 */
[----:B------:R-:W-:-:S05]  /*00c0*/  LOP3.LUT R3, R2, 0xff800000, RZ, 0xc0, !PT ;  /* 0xff80000002037812 */ /* 0x000fca00078ec0ff */
[----:B------:R-:W-:Y:S01]  /*00d0*/  IMAD.IADD R2, R0, 0x1, -R3 ;  /* 0x0000000100027824 */ /* 0x000fe200078e0a03 */
[----:B------:R-:W-:-:S03]  /*00e0*/  I2FP.F32.S32 R3, R3 ;  /* 0x0000000300037245 */ /* 0x000fc60000201400 */
[----:B------:R-:W-:Y:S01]  /*00f0*/  FADD R4, R2, -1 ;  /* 0xbf80000002047421 */ /* 0x000fe20000000000 */
[----:B------:R-:W-:-:S03]  /*0100*/  FSEL R2, RZ, -23, P0 ;  /* 0xc1b80000ff027808 */ /* 0x000fc60000000000 */
[C---:B------:R-:W-:Y:S02]  /*0110*/  FFMA R5, R4.reuse, R5, -0.16845393180847167969 ;  /* 0xbe2c7f3004057423 */ /* 0x040fe40000000005 */
[----:B------:R-:W-:Y:S01]  /*0120*/  FFMA R2, R3, 1.1920928955078125e-07, R2 ;  /* 0x3400000003027823 */ /* 0x000fe20000000002 */
[----:B------:R-:W-:Y:S02]  /*0130*/  IMAD.MOV.U32 R3, RZ, RZ, 0x7f800000 ;  /* 0x7f800000ff037424 */ /* 0x000fe400078e00ff */
[----:B------:R-:W-:-:S04]  /*0140*/  FFMA R5, R4, R5, 0.1716887056827545166 ;  /* 0x3e2fcf2a04057423 */ /* 0x000fc80000000005 */
[----:B------:R-:W-:-:S04]  /*0150*/  FFMA R5, R4, R5, -0.17900948226451873779 ;  /* 0xbe374e4304057423 */ /* 0x000fc80000000005 */
[----:B------:R-:W-:-:S04]  /*0160*/  FFMA R5, R4, R5, 0.20512372255325317383 ;  /* 0x3e520bf404057423 */ /* 0x000fc80000000005 */
[----:B------:R-:W-:-:S04]  /*0170*/  FFMA R5, R4, R5, -0.24046532809734344482 ;  /* 0xbe763c8b04057423 */ /* 0x000fc80000000005 */
[----:B------:R-:W-:-:S04]  /*0180*/  FFMA R5, R4, R5, 0.28857114911079406738 ;  /* 0x3e93bf9904057423 */ /* 0x000fc80000000005 */
[----:B------:R-:W-:-:S04]  /*0190*/  FFMA R5, R4, R5, -0.36067417263984680176 ;  /* 0xbeb8aa4904057423 */ /* 0x000fc80000000005 */
[----:B------:R-:W-:-:S04]  /*01a0*/  FFMA R5, R4, R5, 0.48089820146560668945 ;  /* 0x3ef6384a04057423 */ /* 0x000fc80000000005 */
[----:B------:R-:W-:-:S04]  /*01b0*/  FFMA R5, R4, R5, -0.72134751081466674805 ;  /* 0xbf38aa3b04057423 */ /* 0x000fc80000000005 */
[----:B------:R-:W-:-:S04]  /*01c0*/  FMUL R5, R4, R5 ;  /* 0x0000000504057220 */ /* 0x000fc80000400000 */
[----:B------:R-:W-:-:S04]  /*01d0*/  FMUL R5, R4, R5 ;  /* 0x0000000504057220 */ /* 0x000fc80000400000 */
[----:B------:R-:W-:-:S04]  /*01e0*/  FFMA R5, R4, 1.4426950216293334961, R5 ;  /* 0x3fb8aa3b04057823 */ /* 0x000fc80000000005 */
[----:B------:R-:W-:Y:S01]  /*01f0*/  FADD R2, R2, R5 ;  /* 0x0000000502027221 */ /* 0x000fe20000000000 */
[----:B------:R-:W-:Y:S01]  /*0200*/  @P1 FFMA R2, R0, R3, +INF ;  /* 0x7f80000000021423 */ /* 0x000fe20000000003 */
[----:B------:R-:W-:Y:S01]  /*0210*/  IMAD.MOV.U32 R5, RZ, RZ, 0x1 ;  /* 0x00000001ff057424 */ /* 0x000fe200078e00ff */
[----:B------:R-:W4:Y:S03]  /*0220*/  S2R R0, SR_TID.X ;  /* 0x0000000000007919 */ /* 0x000f260000002100 */
[----:B------:R-:W-:-:S04]  /*0230*/  FSEL R2, R2, -INF , P0 ;  /* 0xff80000002027808 */ /* 0x000fc80000000000 */
[----:B------:R-:W1:Y:S02]  /*0240*/  F2I.U64.TRUNC R24, R2 ;  /* 0x0000000200187311 */ /* 0x000e64000020d800 */
[CC--:B-1----:R-:W-:Y:S02]  /*0250*/  SHF.L.U32 R3, R5.reuse, R24.reuse, RZ ;  /* 0x0000001805037219 */ /* 0x0c2fe400000006ff */
[----:B------:R-:W-:Y:S02]  /*0260*/  SHF.L.U64.HI R4, R5, R24, RZ ;  /* 0x0000001805047219 */ /* 0x000fe400000102ff */
[----:B------:R-:W-:Y:S02]  /*0270*/  ISETP.NE.U32.AND P0, PT, R3, R16, PT ;  /* 0x000000100300720c */ /* 0x000fe40003f05070 */
[--C-:B------:R-:W-:Y:S02]  /*0280*/  SHF.R.U64 R16, R16, 0xa, R17.reuse ;  /* 0x0000000a10107819 */ /* 0x100fe40000001211 */
[----:B------:R-:W-:Y:S01]  /*0290*/  ISETP.NE.AND.EX P0, PT, R4, R17, PT, P0 ;  /* 0x000000110400720c */ /* 0x000fe20003f05300 */
[----:B----4-:R-:W-:Y:S01]  /*02a0*/  IMAD R19, R19, UR4, R0 ;  /* 0x0000000413137c24 */ /* 0x010fe2000f8e0200 */
[----:B------:R-:W-:-:S04]  /*02b0*/  SHF.R.U32.HI R17, RZ, 0xa, R17 ;  /* 0x0000000aff117819 */ /* 0x000fc80000011611 */
[----:B------:R-:W-:-:S07]  /*02c0*/  SHF.R.S32.HI R23, RZ, 0x1f, R19 ;  /* 0x0000001fff177819 */ /* 0x000fce0000011413 */
[----:B0--3--:R-:W-:Y:S05]  /*02d0*/  @!P0 BRA `(.L_x_0) ;  /* 0x0000000000408947 */ /* 0x009fea0003800000 */
[----:B------:R-:W-:Y:S01]  /*02e0*/  MOV R0, 0x10 ;  /* 0x0000001000007802 */ /* 0x000fe20000000f00 */
[----:B------:R-:W0:Y:S01]  /*02f0*/  LDCU.64 UR4, c[0x4][0x20] ;  /* 0x01000400ff0477ac */ /* 0x000e220008000a00 */
[----:B------:R-:W-:Y:S02]  /*0300*/  IMAD.MOV.U32 R8, RZ, RZ, 0x2d ;  /* 0x0000002dff087424 */ /* 0x000fe400078e00ff */
[----:B------:R1:W2:Y:S01]  /*0310*/  LDC.64 R2, c[0x4][R0] ;  /* 0x0100000000027b82 */ /* 0x0002a20000000a00 */
[----:B------:R-:W3:Y:S01]  /*0320*/  LDCU.64 UR6, c[0x4][0x28] ;  /* 0x01000500ff0677ac */ /* 0x000ee20008000a00 */
[----:B------:R-:W-:Y:S02]  /*0330*/  IMAD.MOV.U32 R12, RZ, RZ, 0x1 ;  /* 0x00000001ff0c7424 */ /* 0x000fe400078e00ff */
[----:B------:R-:W-:Y:S01]  /*0340*/  IMAD.MOV.U32 R13, RZ, RZ, RZ ;  /* 0x000000ffff0d7224 */ /* 0x000fe200078e00ff */
[----:B------:R-:W4:Y:S01]  /*0350*/  LDCU.64 UR8, c[0x4][0x18] ;  /* 0x01000300ff0877ac */ /* 0x000f220008000a00 */
[----:B0-----:R-:W-:-:S02]  /*0360*/  IMAD.U32 R4, RZ, RZ, UR4 ;  /* 0x00000004ff047e24 */ /* 0x001fc4000f8e00ff */
[----:B------:R-:W-:Y:S02]  /*0370*/  IMAD.U32 R5, RZ, RZ, UR5 ;  /* 0x00000005ff057e24 */ /* 0x000fe4000f8e00ff */
[----:B---3--:R-:W-:Y:S02]  /*0380*/  IMAD.U32 R6, RZ, RZ, UR6 ;  /* 0x00000006ff067e24 */ /* 0x008fe4000f8e00ff */
[----:B------:R-:W-:Y:S02]  /*0390*/  IMAD.U32 R7, RZ, RZ, UR7 ;  /* 0x00000007ff077e24 */ /* 0x000fe4000f8e00ff */
[----:B----4-:R-:W-:Y:S02]  /*03a0*/  IMAD.U32 R10, RZ, RZ, UR8 ;  /* 0x00000008ff0a7e24 */ /* 0x010fe4000f8e00ff */
[----:B-1----:R-:W-:-:S07]  /*03b0*/  IMAD.U32 R11, RZ, RZ, UR9 ;  /* 0x00000009ff0b7e24 */ /* 0x002fce000f8e00ff */
[----:B------:R-:W-:-:S07]  /*03c0*/  LEPC R20, `(.L_x_0) ;  /* 0x000000001014794e */ /* 0x000fce0000000000 */
[----:B--2---:R-:W-:Y:S05]  /*03d0*/  CALL.ABS.NOINC R2 ;  /* 0x0000000002007343 */ /* 0x004fea0003c00000 */
.L_x_0:
[----:B------:R-:W0:Y:S01]  /*03e0*/  LDCU.64 UR4, c[0x0][0x388] ;  /* 0x00007100ff0477ac */ /* 0x000e220008000a00 */
[----:B------:R-:W-:Y:S02]  /*03f0*/  IMAD R0, R17, R19, RZ ;  /* 0x0000001311007224 */ /* 0x000fe400078e02ff */
[----:B------:R-:W-:-:S04]  /*0400*/  IMAD.WIDE.U32 R2, R19, R16, R16 ;  /* 0x0000001013027225 */ /* 0x000fc800078e0010 */
[----:B------:R-:W-:-:S04]  /*0410*/  IMAD R23, R23, R16, R0 ;  /* 0x0000001017177224 */ /* 0x000fc800078e0200 */
[----:B------:R-:W-:Y:S01]  /*0420*/  IMAD.IADD R0, R3, 0x1, R23 ;  /* 0x0000000103007824 */ /* 0x000fe200078e0217 */
[----:B0-----:R-:W-:-:S04]  /*0430*/  ISETP.GT.U32.AND P0, PT, R2, UR4, PT ;  /* 0x0000000402007c0c */ /* 0x001fc8000bf04070 */
[----:B------:R-:W-:-:S13]  /*0440*/  ISETP.GT.U32.AND.EX P0, PT, R0, UR5, PT, P0 ;  /* 0x0000000500007c0c */ /* 0x000fda000bf04100 */
[----:B------:R-:W-:Y:S05]  /*0450*/  @P0 EXIT ;  /* 0x000000000000094d */ /* 0x000fea0003800000 */
[----:B------:R-:W-:Y:S01]  /*0460*/  MOV R0, 0x0 ;  /* 0x0000000000007802 */ /* 0x000fe20000000f00 */
[C---:B------:R-:W-:Y:S01]  /*0470*/  IMAD.SHL.U32 R23, R16.reuse, 0x4, RZ ;  /* 0x0000000410177824 */ /* 0x040fe200078e00ff */
[----:B------:R-:W-:Y:S02]  /*0480*/  SHF.L.U64.HI R22, R16, 0x2, R17 ;  /* 0x0000000210167819 */ /* 0x000fe40000010211 */
[----:B------:R0:W1:Y:S01]  /*0490*/  LDC.64 R2, c[0x4][R0] ;  /* 0x0100000000027b82 */ /* 0x0000620000000a00 */
[----:B------:R-:W-:Y:S02]  /*04a0*/  IMAD.MOV.U32 R4, RZ, RZ, R23 ;  /* 0x000000ffff047224 */ /* 0x000fe400078e0017 */
[----:B------:R-:W-:-:S07]  /*04b0*/  IMAD.MOV.U32 R5, RZ, RZ, R22 ;  /* 0x000000ffff057224 */ /* 0x000fce00078e0016 */
[----:B------:R-:W-:-:S07]  /*04c0*/  LEPC R20, `(.L_x_1) ;  /* 0x000000001014794e */ /* 0x000fce0000000000 */
[----:B01----:R-:W-:Y:S05]  /*04d0*/  CALL.ABS.NOINC R2 ;  /* 0x0000000002007343 */ /* 0x003fea0003c00000 */
.L_x_1:
[----:B------:R-:W0:Y:S01]  /*04e0*/  LDCU.64 UR4, c[0x0][0x388] ;  /* 0x00007100ff0477ac */ /* 0x000e220008000a00 */
[----:B------:R-:W1:Y:S01]  /*04f0*/  LDC.64 R8, c[0x0][0x390] ;  /* 0x0000e400ff087b82 */ /* 0x000e620000000a00 */
[----:B------:R-:W-:Y:S02]  /*0500*/  IMAD.MOV.U32 R18, RZ, RZ, R4 ;  /* 0x000000ffff127224 */ /* 0x000fe400078e0004 */
[----:B------:R-:W-:-:S05]  /*0510*/  IMAD.MOV.U32 R2, RZ, RZ, R5 ;  /* 0x000000ffff027224 */ /* 0x000fca00078e0005 */
[----:B------:R-:W2:Y:S01]  /*0520*/  LDC.64 R12, c[0x0][0x398] ;  /* 0x0000e600ff0c7b82 */ /* 0x000ea20000000a00 */
[----:B0-----:R-:W-:-:S04]  /*0530*/  UISETP.GE.U32.AND UP0, UPT, UR4, 0x400, UPT ;  /* 0x000004000400788c */ /* 0x001fc8000bf06070 */
[----:B------:R-:W-:-:S09]  /*0540*/  UISETP.GE.U32.AND.EX UP0, UPT, UR5, URZ, UPT, UP0 ;  /* 0x000000ff0500728c */ /* 0x000fd2000bf06100 */
[----:B------:R-:W-:Y:S05]  /*0550*/  BRA.U !UP0, `(.L_x_2) ;  /* 0x0000000108407547 */ /* 0x000fea000b800000 */
[----:B------:R-:W-:Y:S01]  /*0560*/  BSSY.RECONVERGENT B0, `(.L_x_2) ;  /* 0x000000f000007945 */ /* 0x000fe20003800200 */
[----:B------:R-:W-:Y:S02]  /*0570*/  IMAD.MOV.U32 R0, RZ, RZ, RZ ;  /* 0x000000ffff007224 */ /* 0x000fe400078e00ff */
[----:B------:R-:W-:-:S07]  /*0580*/  IMAD.MOV.U32 R3, RZ, RZ, RZ ;  /* 0x000000ffff037224 */ /* 0x000fce00078e00ff */
.L_x_3:
[----:B0-----:R-:W0:Y:S02]  /*0590*/  LDCU.64 UR4, c[0x0][0x380] ;  /* 0x00007000ff0477ac */ /* 0x001e240008000a00 */
[----:B0-----:R-:W-:-:S04]  /*05a0*/  IADD3 R4, P0, PT, R0, UR4, RZ ;  /* 0x0000000400047c10 */ /* 0x001fc8000ff1e0ff */
[----:B------:R-:W-:-:S06]  /*05b0*/  IADD3.X R5, PT, PT, R3, UR5, RZ, P0, !PT ;  /* 0x0000000503057c10 */ /* 0x000fcc00087fe4ff */
[----:B------:R-:W3:Y:S01]  /*05c0*/  LDG.E.U8 R5, desc[UR36][R4.64] ;  /* 0x0000002404057981 */ /* 0x000ee2000c1e1100 */
[----:B------:R-:W-:-:S05]  /*05d0*/  IADD3 R6, P0, PT, R0, R18, RZ ;  /* 0x0000001200067210 */ /* 0x000fca0007f1e0ff */
[----:B------:R-:W-:Y:S01]  /*05e0*/  IMAD.X R7, R3, 0x1, R2, P0 ;  /* 0x0000000103077824 */ /* 0x000fe200000e0602 */
[----:B------:R-:W-:-:S05]  /*05f0*/  IADD3 R0, P0, PT, R0, 0x1, RZ ;  /* 0x0000000100007810 */ /* 0x000fca0007f1e0ff */
[----:B------:R-:W-:Y:S01]  /*0600*/  IMAD.X R3, RZ, RZ, R3, P0 ;  /* 0x000000ffff037224 */ /* 0x000fe200000e0603 */
[----:B------:R-:W-:-:S04]  /*0610*/  ISETP.GE.U32.AND P0, PT, R0, R23, PT ;  /* 0x000000170000720c */ /* 0x000fc80003f06070 */
[----:B------:R-:W-:Y:S01]  /*0620*/  ISETP.GE.U32.AND.EX P0, PT, R3, R22, PT, P0 ;  /* 0x000000160300720c */ /* 0x000fe20003f06100 */
[----:B---3--:R0:W-:-:S12]  /*0630*/  ST.E.U8 desc[UR36][R6.64], R5 ;  /* 0x0000000506007985 */ /* 0x0081d8000c101124 */
[----:B------:R-:W-:Y:S05]  /*0640*/  @!P0 BRA `(.L_x_3) ;  /* 0xfffffffc00d08947 */ /* 0x000fea000383ffff */
[----:B------:R-:W-:Y:S05]  /*0650*/  BSYNC.RECONVERGENT B0 ;  /* 0x0000000000007941 */ /* 0x000fea0003800200 */
.L_x_2:
[----:B-1----:R-:W3:Y:S04]  /*0660*/  LDG.E R8, desc[UR36][R8.64] ;  /* 0x0000002408087981 */ /* 0x002ee8000c1e1900 */
[----:B--2---:R1:W5:Y:S01]  /*0670*/  LDG.E R15, desc[UR36][R12.64] ;  /* 0x000000240c0f7981 */ /* 0x004362000c1e1900 */
[----:B------:R-:W-:Y:S01]  /*0680*/  IMAD.MOV.U32 R3, RZ, RZ, 0x1 ;  /* 0x00000001ff037424 */ /* 0x000fe200078e00ff */
[----:B------:R-:W-:Y:S01]  /*0690*/  BSSY.RECONVERGENT B0, `(.L_x_4) ;  /* 0x000008d000007945 */ /* 0x000fe20003800200 */
[C---:B------:R-:W-:Y:S02]  /*06a0*/  VIADD R4, R24.reuse, 0xfffffff6 ;  /* 0xfffffff618047836 */ /* 0x040fe40000000000 */
[----:B------:R-:W-:Y:S01]  /*06b0*/  VIADD R23, R24, 0xfffffff6 ;  /* 0xfffffff618177836 */ /* 0x000fe20000000000 */
[----:B------:R-:W-:Y:S01]  /*06c0*/  SHF.L.U32 R0, R3, R24, RZ ;  /* 0x0000001803007219 */ /* 0x000fe200000006ff */
[----:B------:R-:W-:Y:S01]  /*06d0*/  IMAD.MOV.U32 R3, RZ, RZ, RZ ;  /* 0x000000ffff037224 */ /* 0x000fe200078e00ff */
[----:B0-----:R-:W-:Y:S01]  /*06e0*/  SHF.L.U32 R5, R19, R4, RZ ;  /* 0x0000000413057219 */ /* 0x001fe200000006ff */
[----:B------:R-:W-:Y:S01]  /*06f0*/  IMAD.MOV.U32 R6, RZ, RZ, RZ ;  /* 0x000000ffff067224 */ /* 0x000fe200078e00ff */
[----:B------:R-:W-:-:S05]  /*0700*/  IADD3 R0, P0, PT, R0, -0x1, RZ ;  /* 0xffffffff00007810 */ /* 0x000fca0007f1e0ff */
[----:B------:R-:W-:Y:S01]  /*0710*/  IMAD.X R7, RZ, RZ, -0x1, P0 ;  /* 0xffffffffff077424 */ /* 0x000fe200000e06ff */
[C---:B---3--:R-:W-:Y:S02]  /*0720*/  LOP3.LUT R10, R8.reuse, R5, RZ, 0x3c, !PT ;  /* 0x00000005080a7212 */ /* 0x048fe400078e3cff */
[----:B-1----:R-:W-:-:S07]  /*0730*/  LOP3.LUT R11, R8, R19, RZ, 0x3c, !PT ;  /* 0x00000013080b7212 */ /* 0x002fce00078e3cff */
.L_x_7:
[----:B------:R-:W-:-:S04]  /*0740*/  LEA R4, P0, R3, R18, 0x2 ;  /* 0x0000001203047211 */ /* 0x000fc800078010ff */
[----:B------:R-:W-:-:S05]  /*0750*/  LEA.HI.X R5, R3, R2, R6, 0x2, P0 ;  /* 0x0000000203057211 */ /* 0x000fca00000f1406 */
[----:B-----5:R0:W5:Y:S01]  /*0760*/  LD.E R14, desc[UR36][R4.64] ;  /* 0x00000024040e7980 */ /* 0x020162000c101900 */
[----:B------:R-:W-:Y:S01]  /*0770*/  BSSY.RECONVERGENT B1, `(.L_x_5) ;  /* 0x0000076000017945 */ /* 0x000fe20003800200 */
[----:B------:R-:W-:-:S07]  /*0780*/  CS2R R12, SRZ ;  /* 0x00000000000c7805 */ /* 0x000fce000001ff00 */
.L_x_6:
[----:B-1----:R-:W1:Y:S01]  /*0790*/  LDCU.64 UR4, c[0x0][0x380] ;  /* 0x00007000ff0477ac */ /* 0x002e620008000a00 */
[CC--:B------:R-:W-:Y:S02]  /*07a0*/  SHF.L.U32 R8, R12.reuse, R23.reuse, RZ ;  /* 0x000000170c087219 */ /* 0x0c0fe400000006ff */
[----:B------:R-:W-:Y:S02]  /*07b0*/  SHF.L.U64.HI R21, R12, R23, R13 ;  /* 0x000000170c157219 */ /* 0x000fe4000001020d */
[----:B------:R-:W-:-:S04]  /*07c0*/  IADD3 R9, P0, PT, R3, R8, RZ ;  /* 0x0000000803097210 */ /* 0x000fc80007f1e0ff */
[----:B------:R-:W-:Y:S01]  /*07d0*/  LOP3.LUT R8, R9, R0, RZ, 0xc0, !PT ;  /* 0x0000000009087212 */ /* 0x000fe200078ec0ff */
[----:B------:R-:W-:-:S05]  /*07e0*/  IMAD.X R20, R6, 0x1, R21, P0 ;  /* 0x0000000106147824 */ /* 0x000fca00000e0615 */
[----:B------:R-:W-:Y:S02]  /*07f0*/  LOP3.LUT R9, R20, R7, RZ, 0xc0, !PT ;  /* 0x0000000714097212 */ /* 0x000fe400078ec0ff */
[----:B-1----:R-:W-:-:S04]  /*0800*/  LEA R20, P0, R8, UR4, 0x2 ;  /* 0x0000000408147c11 */ /* 0x002fc8000f8010ff */
[----:B------:R-:W-:-:S05]  /*0810*/  LEA.HI.X R21, R8, UR5, R9, 0x2, P0 ;  /* 0x0000000508157c11 */ /* 0x000fca00080f1409 */
[----:B------:R-:W2:Y:S01]  /*0820*/  LDG.E R20, desc[UR36][R20.64] ;  /* 0x0000002414147981 */ /* 0x000ea2000c1e1900 */
[----:B------:R-:W-:-:S04]  /*0830*/  IADD3 R22, P0, PT, R12, 0x1, RZ ;  /* 0x000000010c167810 */ /* 0x000fc80007f1e0ff */
[----:B------:R-:W-:Y:S01]  /*0840*/  SHF.L.U32 R8, R22, R23, RZ ;  /* 0x0000001716087219 */ /* 0x000fe200000006ff */
[----:B------:R-:W-:-:S03]  /*0850*/  IMAD.X R25, RZ, RZ, R13, P0 ;  /* 0x000000ffff197224 */ /* 0x000fc600000e060d */
[----:B------:R-:W-:Y:S02]  /*0860*/  IADD3 R9, P0, PT, R3, R8, RZ ;  /* 0x0000000803097210 */ /* 0x000fe40007f1e0ff */
[----:B------:R-:W-:Y:S02]  /*0870*/  SHF.L.U64.HI R25, R22, R23, R25 ;  /* 0x0000001716197219 */ /* 0x000fe40000010219 */
[----:B------:R-:W-:-:S03]  /*0880*/  LOP3.LUT R9, R9, R0, RZ, 0xc0, !PT ;  /* 0x0000000009097212 */ /* 0x000fc600078ec0ff */
[----:B------:R-:W-:Y:S01]  /*0890*/  IMAD.X R22, R6, 0x1, R25, P0 ;  /* 0x0000000106167824 */ /* 0x000fe200000e0619 */
[----:B------:R-:W-:-:S04]  /*08a0*/  LEA R8, P0, R9, UR4, 0x2 ;  /* 0x0000000409087c11 */ /* 0x000fc8000f8010ff */
[----:B------:R-:W-:-:S04]  /*08b0*/  LOP3.LUT R22, R22, R7, RZ, 0xc0, !PT ;  /* 0x0000000716167212 */ /* 0x000fc800078ec0ff */
[----:B------:R-:W-:Y:S01]  /*08c0*/  LEA.HI.X R9, R9, UR5, R22, 0x2, P0 ;  /* 0x0000000509097c11 */ /* 0x000fe200080f1416 */
[----:B--2--5:R-:W-:-:S05]  /*08d0*/  IMAD R21, R20, R15, R14 ;  /* 0x0000000f14157224 */ /* 0x024fca00078e020e */
[----:B------:R1:W-:Y:S04]  /*08e0*/  ST.E desc[UR36][R4.64], R21 ;  /* 0x0000001504007985 */ /* 0x0003e8000c101924 */
[----:B------:R-:W1:Y:S01]  /*08f0*/  LDG.E R8, desc[UR36][R8.64] ;  /* 0x0000002408087981 */ /* 0x000e62000c1e1900 */
[----:B------:R-:W-:-:S04]  /*0900*/  IADD3 R20, P0, PT, R12, 0x2, RZ ;  /* 0x000000020c147810 */ /* 0x000fc80007f1e0ff */
[----:B------:R-:W-:Y:S01]  /*0910*/  SHF.L.U32 R14, R20, R23, RZ ;  /* 0x00000017140e7219 */ /* 0x000fe200000006ff */
[----:B------:R-:W-:-:S03]  /*0920*/  IMAD.X R27, RZ, RZ, R13, P0 ;  /* 0x000000ffff1b7224 */ /* 0x000fc600000e060d */
[----:B------:R-:W-:Y:S02]  /*0930*/  IADD3 R25, P0, PT, R3, R14, RZ ;  /* 0x0000000e03197210 */ /* 0x000fe40007f1e0ff */
[----:B------:R-:W-:Y:S01]  /*0940*/  SHF.L.U64.HI R27, R20, R23, R27 ;  /* 0x00000017141b7219 */ /* 0x000fe2000001021b */
[----:B------:R-:W-:Y:S01]  /*0950*/  IMAD R20, R10, R15, RZ ;  /* 0x0000000f0a147224 */ /* 0x000fe200078e02ff */
[----:B------:R-:W-:-:S03]  /*0960*/  LOP3.LUT R22, R25, R0, RZ, 0xc0, !PT ;  /* 0x0000000019167212 */ /* 0x000fc600078ec0ff */
[----:B------:R-:W-:-:S05]  /*0970*/  IMAD.X R14, R6, 0x1, R27, P0 ;  /* 0x00000001060e7824 */ /* 0x000fca00000e061b */
[----:B------:R-:W-:Y:S02]  /*0980*/  LOP3.LUT R25, R14, R7, RZ, 0xc0, !PT ;  /* 0x000000070e197212 */ /* 0x000fe400078ec0ff */
[----:B------:R-:W-:-:S04]  /*0990*/  LEA R14, P0, R22, UR4, 0x2 ;  /* 0x00000004160e7c11 */ /* 0x000fc8000f8010ff */
[----:B------:R-:W-:Y:S01]  /*09a0*/  LEA.HI.X R15, R22, UR5, R25, 0x2, P0 ;  /* 0x00000005160f7c11 */ /* 0x000fe200080f1419 */
[----:B-1----:R-:W-:-:S05]  /*09b0*/  IMAD R21, R20, R8, R21 ;  /* 0x0000000814157224 */ /* 0x002fca00078e0215 */
[----:B------:R1:W-:Y:S04]  /*09c0*/  ST.E desc[UR36][R4.64], R21 ;  /* 0x0000001504007985 */ /* 0x0003e8000c101924 */
[----:B------:R-:W1:Y:S01]  /*09d0*/  LDG.E R14, desc[UR36][R14.64] ;  /* 0x000000240e0e7981 */ /* 0x000e62000c1e1900 */
[----:B------:R-:W-:Y:S01]  /*09e0*/  IADD3 R22, P0, PT, R12, 0x3, RZ ;  /* 0x000000030c167810 */ /* 0x000fe20007f1e0ff */
[----:B------:R-:W-:-:S03]  /*09f0*/  IMAD R20, R10, R20, RZ ;  /* 0x000000140a147224 */ /* 0x000fc600078e02ff */
        /* <DEDUP_REMOVED lines=67> */
[----:B------:R-:W2:Y:S01]  /*0e30*/  LDG.E R8, desc[UR36][R8.64] ;  /* 0x0000002408087981 */ /* 0x000ea2000c1e1900 */
[----:B------:R-:W-:Y:S01]  /*0e40*/  IMAD R15, R10, R20, RZ ;  /* 0x000000140a0f7224 */ /* 0x000fe200078e02ff */
[----:B------:R-:W-:-:S05]  /*0e50*/  IADD3 R12, P0, PT, R12, 0x8, RZ ;  /* 0x000000080c0c7810 */ /* 0x000fca0007f1e0ff */
[----:B------:R-:W-:Y:S01]  /*0e60*/  IMAD.X R13, RZ, RZ, R13, P0 ;  /* 0x000000ffff0d7224 */ /* 0x000fe200000e060d */
[----:B------:R-:W-:-:S04]  /*0e70*/  ISETP.NE.U32.AND P0, PT, R12, 0x400, PT ;  /* 0x000004000c00780c */ /* 0x000fc80003f05070 */
[----:B------:R-:W-:Y:S01]  /*0e80*/  ISETP.NE.AND.EX P0, PT, R13, RZ, PT, P0 ;  /* 0x000000ff0d00720c */ /* 0x000fe20003f05300 */
[----:B--2---:R-:W-:Y:S02]  /*0e90*/  IMAD R14, R15, R8, R21 ;  /* 0x000000080f0e7224 */ /* 0x004fe400078e0215 */
[----:B------:R-:W-:-:S03]  /*0ea0*/  IMAD R15, R10, R15, RZ ;  /* 0x0000000f0a0f7224 */ /* 0x000fc600078e02ff */
[----:B------:R1:W-:Y:S07]  /*0eb0*/  ST.E desc[UR36][R4.64], R14 ;  /* 0x0000000e04007985 */ /* 0x0003ee000c101924 */
[----:B------:R-:W-:Y:S05]  /*0ec0*/  @P0 BRA `(.L_x_6) ;  /* 0xfffffff800300947 */ /* 0x000fea000383ffff */
[----:B------:R-:W-:Y:S05]  /*0ed0*/  BSYNC.RECONVERGENT B1 ;  /* 0x0000000000017941 */ /* 0x000fea0003800200 */
.L_x_5:
[----:B------:R-:W-:Y:S01]  /*0ee0*/  IADD3 R3, P0, PT, R3, 0x1, RZ ;  /* 0x0000000103037810 */ /* 0x000fe20007f1e0ff */
[----:B------:R-:W-:-:S04]  /*0ef0*/  IMAD R15, R11, R15, RZ ;  /* 0x0000000f0b0f7224 */ /* 0x000fc800078e02ff */
[----:B------:R-:W-:-:S05]  /*0f00*/  IMAD.X R6, RZ, RZ, R6, P0 ;  /* 0x000000ffff067224 */ /* 0x000fca00000e0606 */
[-CC-:B01----:R-:W-:Y:S02]  /*0f10*/  SHF.R.U64 R4, R3, R23.reuse, R6.reuse ;  /* 0x0000001703047219 */ /* 0x183fe40000001206 */
[----:B------:R-:W-:Y:S02]  /*0f20*/  SHF.R.U32.HI R5, RZ, R23, R6 ;  /* 0x00000017ff057219 */ /* 0x000fe40000011606 */
[----:B------:R-:W-:-:S04]  /*0f30*/  ISETP.NE.U32.AND P0, PT, R4, RZ, PT ;  /* 0x000000ff0400720c */ /* 0x000fc80003f05070 */
[----:B------:R-:W-:-:S13]  /*0f40*/  ISETP.NE.AND.EX P0, PT, R5, RZ, PT, P0 ;  /* 0x000000ff0500720c */ /* 0x000fda0003f05300 */
[----:B------:R-:W-:Y:S05]  /*0f50*/  @!P0 BRA `(.L_x_7) ;  /* 0xfffffff400f88947 */ /* 0x000fea000383ffff */
[----:B------:R-:W-:Y:S05]  /*0f60*/  BSYNC.RECONVERGENT B0 ;  /* 0x0000000000007941 */ /* 0x000fea0003800200 */
.L_x_4:
[----:B------:R-:W0:Y:S08]  /*0f70*/  LDC.64 R4, c[0x0][0x390] ;  /* 0x0000e400ff047b82 */ /* 0x000e300000000a00 */
[----:B------:R-:W1:Y:S01]  /*0f80*/  LDC.64 R6, c[0x0][0x388] ;  /* 0x0000e200ff067b82 */ /* 0x000e620000000a00 */
[----:B0-----:R0:W5:Y:S01]  /*0f90*/  LDG.E R22, desc[UR36][R4.64] ;  /* 0x0000002404167981 */ /* 0x001162000c1e1900 */
[----:B------:R-:W-:Y:S01]  /*0fa0*/  IMAD.MOV.U32 R9, RZ, RZ, 0x3dc6b27f ;  /* 0x3dc6b27fff097424 */ /* 0x000fe200078e00ff */
[----:B-1----:R-:W-:Y:S01]  /*0fb0*/  ISETP.GE.U32.AND P0, PT, R6, 0x400, PT ;  /* 0x000004000600780c */ /* 0x002fe20003f06070 */
[----:B0-----:R-:W-:-:S02]  /*0fc0*/  IMAD.MOV.U32 R4, RZ, RZ, R16 ;  /* 0x000000ffff047224 */ /* 0x001fc400078e0010 */
[----:B------:R-:W-:Y:S01]  /*0fd0*/  IMAD.MOV.U32 R5, RZ, RZ, R17 ;  /* 0x000000ffff057224 */ /* 0x000fe200078e0011 */
[----:B------:R-:W-:-:S03]  /*0fe0*/  ISETP.GE.U32.AND.EX P0, PT, R7, RZ, PT, P0 ;  /* 0x000000ff0700720c */ /* 0x000fc60003f06100 */
[----:B------:R-:W0:Y:S10]  /*0ff0*/  I2F.U64 R0, R4 ;  /* 0x0000000400007312 */ /* 0x000e340000301000 */
[----:B0-----:R-:W-:-:S04]  /*1000*/  @!P0 FMUL R0, R0, 8388608 ;  /* 0x4b00000000008820 */ /* 0x001fc80000400000 */
[----:B------:R-:W-:-:S05]  /*1010*/  VIADD R3, R0, 0xc0cafb0d ;  /* 0xc0cafb0d00037836 */ /* 0x000fca0000000000 */
[----:B------:R-:W-:-:S04]  /*1020*/  LOP3.LUT R7, R3, 0xff800000, RZ, 0xc0, !PT ;  /* 0xff80000003077812 */ /* 0x000fc800078ec0ff */
[----:B------:R-:W-:Y:S01]  /*1030*/  I2FP.F32.S32 R4, R7 ;  /* 0x0000000700047245 */ /* 0x000fe20000201400 */
[----:B------:R-:W-:-:S04]  /*1040*/  IMAD.IADD R3, R0, 0x1, -R7 ;  /* 0x0000000100037824 */ /* 0x000fc800078e0a07 */
[----:B------:R-:W-:-:S04]  /*1050*/  FADD R6, R3, -1 ;  /* 0xbf80000003067421 */ /* 0x000fc80000000000 */
[----:B------:R-:W-:-:S04]  /*1060*/  FFMA R3, R6, R9, -0.16845393180847167969 ;  /* 0xbe2c7f3006037423 */ /* 0x000fc80000000009 */
        /* <DEDUP_REMOVED lines=8> */
[----:B------:R-:W-:Y:S01]  /*10f0*/  FMUL R5, R6, R3 ;  /* 0x0000000306057220 */ /* 0x000fe20000400000 */
[----:B------:R-:W-:Y:S02]  /*1100*/  FSEL R3, RZ, -23, P0 ;  /* 0xc1b80000ff037808 */ /* 0x000fe40000000000 */
[----:B------:R-:W-:Y:S01]  /*1110*/  ISETP.GT.U32.AND P0, PT, R0, 0x7f7fffff, PT ;  /* 0x7f7fffff0000780c */ /* 0x000fe20003f04070 */
[----:B------:R-:W-:Y:S02]  /*1120*/  FMUL R5, R6, R5 ;  /* 0x0000000506057220 */ /* 0x000fe40000400000 */
[----:B------:R-:W-:Y:S02]  /*1130*/  FFMA R3, R4, 1.1920928955078125e-07, R3 ;  /* 0x3400000004037823 */ /* 0x000fe40000000003 */
[----:B------:R-:W-:Y:S01]  /*1140*/  FFMA R6, R6, 1.4426950216293334961, R5 ;  /* 0x3fb8aa3b06067823 */ /* 0x000fe20000000005 */
[----:B------:R-:W-:-:S03]  /*1150*/  IMAD.MOV.U32 R5, RZ, RZ, 0x7f800000 ;  /* 0x7f800000ff057424 */ /* 0x000fc600078e00ff */
[----:B------:R-:W-:-:S04]  /*1160*/  FADD R3, R3, R6 ;  /* 0x0000000603037221 */ /* 0x000fc80000000000 */
[C---:B------:R-:W-:Y:S01]  /*1170*/  @P0 FFMA R3, R0.reuse, R5, +INF ;  /* 0x7f80000000030423 */ /* 0x040fe20000000005 */
[----:B------:R-:W-:-:S04]  /*1180*/  FSETP.NEU.AND P0, PT, R0, RZ, PT ;  /* 0x000000ff0000720b */ /* 0x000fc80003f0d000 */
[----:B------:R-:W-:-:S04]  /*1190*/  FSEL R24, R3, -INF , P0 ;  /* 0xff80000003187808 */ /* 0x000fc80000000000 */
[----:B------:R-:W0:Y:S02]  /*11a0*/  F2I.U64.TRUNC R4, R24 ;  /* 0x0000001800047311 */ /* 0x000e24000020d800 */
[----:B0-----:R-:W-:-:S05]  /*11b0*/  IMAD.MOV.U32 R5, RZ, RZ, 0x1 ;  /* 0x00000001ff057424 */ /* 0x001fca00078e00ff */
[----:B------:R-:W-:-:S04]  /*11c0*/  SHF.L.U32 R5, R5, R4, RZ ;  /* 0x0000000405057219 */ /* 0x000fc800000006ff */
[----:B------:R-:W-:-:S04]  /*11d0*/  ISETP.NE.U32.AND P0, PT, R16, R5, PT ;  /* 0x000000051000720c */ /* 0x000fc80003f05070 */
[----:B------:R-:W-:-:S13]  /*11e0*/  ISETP.NE.AND.EX P0, PT, R17, RZ, PT, P0 ;  /* 0x000000ff1100720c */ /* 0x000fda0003f05300 */
[----:B------:R-:W-:Y:S05]  /*11f0*/  @!P0 BRA `(.L_x_8) ;  /* 0x0000000000408947 */ /* 0x000fea0003800000 */
[----:B------:R-:W-:Y:S01]  /*1200*/  MOV R14, 0x10 ;  /* 0x00000010000e7802 */ /* 0x000fe20000000f00 */
[----:B------:R-:W0:Y:S01]  /*1210*/  LDCU.64 UR4, c[0x4][0x30] ;  /* 0x01000600ff0477ac */ /* 0x000e220008000a00 */
[----:B------:R-:W-:Y:S02]  /*1220*/  IMAD.MOV.U32 R8, RZ, RZ, 0x48 ;  /* 0x00000048ff087424 */ /* 0x000fe400078e00ff */
[----:B------:R-:W-:Y:S01]  /*1230*/  IMAD.MOV.U32 R12, RZ, RZ, 0x1 ;  /* 0x00000001ff0c7424 */ /* 0x000fe200078e00ff */
[----:B------:R-:W1:Y:S01]  /*1240*/  LDCU.64 UR6, c[0x4][0x28] ;  /* 0x01000500ff0677ac */ /* 0x000e620008000a00 */
[----:B------:R-:W2:Y:S01]  /*1250*/  LDC.64 R14, c[0x4][R14] ;  /* 0x010000000e0e7b82 */ /* 0x000ea20000000a00 */
[----:B------:R-:W-:Y:S01]  /*1260*/  IMAD.MOV.U32 R13, RZ, RZ, RZ ;  /* 0x000000ffff0d7224 */ /* 0x000fe200078e00ff */
[----:B------:R-:W3:Y:S01]  /*1270*/  LDCU.64 UR8, c[0x4][0x18] ;  /* 0x01000300ff0877ac */ /* 0x000ee20008000a00 */
[----:B0-----:R-:W-:Y:S02]  /*1280*/  IMAD.U32 R4, RZ, RZ, UR4 ;  /* 0x00000004ff047e24 */ /* 0x001fe4000f8e00ff */
[----:B------:R-:W-:-:S02]  /*1290*/  IMAD.U32 R5, RZ, RZ, UR5 ;  /* 0x00000005ff057e24 */ /* 0x000fc4000f8e00ff */
[----:B-1----:R-:W-:Y:S02]  /*12a0*/  IMAD.U32 R6, RZ, RZ, UR6 ;  /* 0x00000006ff067e24 */ /* 0x002fe4000f8e00ff */
[----:B------:R-:W-:Y:S02]  /*12b0*/  IMAD.U32 R7, RZ, RZ, UR7 ;  /* 0x00000007ff077e24 */ /* 0x000fe4000f8e00ff */
[----:B---3--:R-:W-:Y:S02]  /*12c0*/  IMAD.U32 R10, RZ, RZ, UR8 ;  /* 0x00000008ff0a7e24 */ /* 0x008fe4000f8e00ff */
[----:B------:R-:W-:-:S07]  /*12d0*/  IMAD.U32 R11, RZ, RZ, UR9 ;  /* 0x00000009ff0b7e24 */ /* 0x000fce000f8e00ff */
[----:B------:R-:W-:-:S07]  /*12e0*/  LEPC R20, `(.L_x_8) ;  /* 0x000000001014794e */ /* 0x000fce0000000000 */
[----:B--2--5:R-:W-:Y:S05]  /*12f0*/  CALL.ABS.NOINC R14 ;  /* 0x000000000e007343 */ /* 0x024fea0003c00000 */
.L_x_8:
[----:B------:R-:W0:Y:S01]  /*1300*/  LDCU.64 UR4, c[0x0][0x388] ;  /* 0x00007100ff0477ac */ /* 0x000e220008000a00 */
[----:B------:R1:W2:Y:S01]  /*1310*/  F2I.U64.TRUNC R12, R24 ;  /* 0x00000018000c7311 */ /* 0x0002a2000020d800 */
[----:B0-----:R-:W-:-:S04]  /*1320*/  UISETP.GE.U32.AND UP0, UPT, UR4, 0x400, UPT ;  /* 0x000004000400788c */ /* 0x001fc8000bf06070 */
[----:B------:R-:W-:-:S09]  /*1330*/  UISETP.GE.U32.AND.EX UP0, UPT, UR5, URZ, UPT, UP0 ;  /* 0x000000ff0500728c */ /* 0x000fd2000bf06100 */
[----:B-12---:R-:W-:Y:S05]  /*1340*/  BRA.U !UP0, `(.L_x_9) ;  /* 0x0000000908fc7547 */ /* 0x006fea000b800000 */
[----:B------:R-:W-:Y:S01]  /*1350*/  BSSY.RECONVERGENT B0, `(.L_x_9) ;  /* 0x00000be000007945 */ /* 0x000fe20003800200 */
[C---:B------:R-:W-:Y:S01]  /*1360*/  LOP3.LUT R21, R12.reuse, 0x3, RZ, 0xc0, !PT ;  /* 0x000000030c157812 */ /* 0x040fe200078ec0ff */
[----:B------:R-:W-:Y:S01]  /*1370*/  IMAD.MOV.U32 R3, RZ, RZ, RZ ;  /* 0x000000ffff037224 */ /* 0x000fe200078e00ff */
[----:B------:R-:W-:Y:S01]  /*1380*/  LOP3.LUT R0, R12, 0xfffffffc, RZ, 0xc0, !PT ;  /* 0xfffffffc0c007812 */ /* 0x000fe200078ec0ff */
[----:B------:R-:W-:-:S07]  /*1390*/  IMAD.MOV.U32 R4, RZ, RZ, RZ ;  /* 0x000000ffff047224 */ /* 0x000fce00078e00ff */
.L_x_19:
[----:B------:R-:W-:Y:S02]  /*13a0*/  ISETP.NE.U32.AND P0, PT, R12, RZ, PT ;  /* 0x000000ff0c00720c */ /* 0x000fe40003f05070 */
[----:B------:R-:W-:Y:S02]  /*13b0*/  CS2R R6, SRZ ;  /* 0x0000000000067805 */ /* 0x000fe4000001ff00 */
[----:B------:R-:W-:-:S13]  /*13c0*/  ISETP.NE.AND.EX P0, PT, R13, RZ, PT, P0 ;  /* 0x000000ff0d00720c */ /* 0x000fda0003f05300 */
[----:B------:R-:W-:Y:S05]  /*13d0*/  @!P0 BRA `(.L_x_10) ;  /* 0x00000008008c8947 */ /* 0x000fea0003800000 */
[----:B------:R-:W-:Y:S01]  /*13e0*/  ISETP.GE.U32.AND P0, PT, R12, 0x4, PT ;  /* 0x000000040c00780c */ /* 0x000fe20003f06070 */
[----:B------:R-:W-:Y:S02]  /*13f0*/  IMAD.MOV.U32 R5, RZ, RZ, RZ ;  /* 0x000000ffff057224 */ /* 0x000fe400078e00ff */
[----:B------:R-:W-:Y:S01]  /*1400*/  IMAD.MOV.U32 R8, RZ, RZ, RZ ;  /* 0x000000ffff087224 */ /* 0x000fe200078e00ff */
[----:B------:R-:W-:Y:S01]  /*1410*/  ISETP.GE.U32.AND.EX P0, PT, R13, RZ, PT, P0 ;  /* 0x000000ff0d00720c */ /* 0x000fe20003f06100 */
[----:B------:R-:W-:Y:S02]  /*1420*/  IMAD.MOV.U32 R15, RZ, RZ, R3 ;  /* 0x000000ffff0f7224 */ /* 0x000fe400078e0003 */
[----:B------:R-:W-:-:S10]  /*1430*/  IMAD.MOV.U32 R14, RZ, RZ, R4 ;  /* 0x000000ffff0e7224 */ /* 0x000fd400078e0004 */
[----:B------:R-:W-:Y:S05]  /*1440*/  @!P0 BRA `(.L_x_11) ;  /* 0x0000000800248947 */ /* 0x000fea0003800000 */
[----:B------:R-:W-:Y:S01]  /*1450*/  ISETP.GT.U32.AND P0, PT, R0, RZ, PT ;  /* 0x000000ff0000720c */ /* 0x000fe20003f04070 */
[----:B------:R-:W-:Y:S01]  /*1460*/  BSSY.RECONVERGENT B1, `(.L_x_12) ;  /* 0x0000085000017945 */ /* 0x000fe20003800200 */
[----:B------:R-:W-:Y:S01]  /*1470*/  CS2R R6, SRZ ;  /* 0x0000000000067805 */ /* 0x000fe2000001ff00 */
[----:B------:R-:W-:Y:S01]  /*1480*/  IMAD.MOV.U32 R15, RZ, RZ, R3 ;  /* 0x000000ffff0f7224 */ /* 0x000fe200078e0003 */
[----:B------:R-:W-:Y:S01]  /*1490*/  ISETP.GT.AND.EX P0, PT, R13, RZ, PT, P0 ;  /* 0x000000ff0d00720c */ /* 0x000fe20003f04300 */
[----:B------:R-:W-:Y:S02]  /*14a0*/  IMAD.MOV.U32 R14, RZ, RZ, R4 ;  /* 0x000000ffff0e7224 */ /* 0x000fe400078e0004 */
[----:B------:R-:W-:Y:S02]  /*14b0*/  IMAD.MOV.U32 R9, RZ, RZ, RZ ;  /* 0x000000ffff097224 */ /* 0x000fe400078e00ff */
[----:B------:R-:W-:-:S08]  /*14c0*/  IMAD.MOV.U32 R5, RZ, RZ, RZ ;  /* 0x000000ffff057224 */ /* 0x000fd000078e00ff */
[----:B------:R-:W-:Y:S05]  /*14d0*/  @!P0 BRA `(.L_x_13) ;  /* 0x0000000400ac8947 */ /* 0x000fea0003800000 */
[----:B------:R-:W-:-:S04]  /*14e0*/  IADD3 R8, P0, PT, -R9, R0, RZ ;  /* 0x0000000009087210 */ /* 0x000fc80007f1e1ff */
[----:B------:R-:W-:Y:S01]  /*14f0*/  ISETP.GT.U32.AND P1, PT, R8, 0xc, PT ;  /* 0x0000000c0800780c */ /* 0x000fe20003f24070 */
[----:B------:R-:W-:Y:S01]  /*1500*/  IMAD.X R8, R13, 0x1, ~R5, P0 ;  /* 0x000000010d087824 */ /* 0x000fe200000e0e05 */
[----:B------:R-:W-:-:S04]  /*1510*/  PLOP3.LUT P0, PT, PT, PT, PT, 0x80, 0x8 ;  /* 0x000000000008781c */ /* 0x000fc80003f0f070 */
[----:B------:R-:W-:-:S13]  /*1520*/  ISETP.GT.AND.EX P1, PT, R8, RZ, PT, P1 ;  /* 0x000000ff0800720c */ /* 0x000fda0003f24310 */
[----:B------:R-:W-:Y:S05]  /*1530*/  @!P1 BRA `(.L_x_14) ;  /* 0x0000000000f89947 */ /* 0x000fea0003800000 */
[----:B------:R-:W-:Y:S01]  /*1540*/  IADD3 R10, P1, PT, R0, -0xc, RZ ;  /* 0xfffffff4000a7810 */ /* 0x000fe20007f3e0ff */
[----:B------:R-:W-:Y:S01]  /*1550*/  BSSY.RECONVERGENT B2, `(.L_x_14) ;  /* 0x000003c000027945 */ /* 0x000fe20003800200 */
[----:B------:R-:W-:Y:S02]  /*1560*/  PLOP3.LUT P0, PT, PT, PT, PT, 0x8, 0x80 ;  /* 0x000000000080781c */ /* 0x000fe40003f0e170 */
[----:B------:R-:W-:-:S11]  /*1570*/  IADD3.X R8, PT, PT, R13, -0x1, RZ, P1, !PT ;  /* 0xffffffff0d087810 */ /* 0x000fd60000ffe4ff */
.L_x_15:
[----:B------:R-:W-:Y:S01]  /*1580*/  IMAD.SHL.U32 R16, R6, 0x8, RZ ;  /* 0x0000000806107824 */ /* 0x000fe200078e00ff */
[C-C-:B------:R-:W-:Y:S01]  /*1590*/  SHF.R.U64 R20, R15.reuse, 0x2, R14.reuse ;  /* 0x000000020f147819 */ /* 0x140fe2000000120e */
[C---:B------:R-:W-:Y:S01]  /*15a0*/  IMAD.SHL.U32 R11, R15.reuse, 0x4, RZ ;  /* 0x000000040f0b7824 */ /* 0x040fe200078e00ff */
[C-C-:B------:R-:W-:Y:S02]  /*15b0*/  SHF.R.U64 R17, R15.reuse, 0x3, R14.reuse ;  /* 0x000000030f117819 */ /* 0x140fe4000000120e */
[--C-:B------:R-:W-:Y:S02]  /*15c0*/  SHF.R.U64 R25, R15, 0x4, R14.reuse ;  /* 0x000000040f197819 */ /* 0x100fe4000000120e */
[----:B------:R-:W-:Y:S02]  /*15d0*/  LOP3.LUT R16, R16, 0x4, R11, 0xf8, !PT ;  /* 0x0000000410107812 */ /* 0x000fe400078ef80b */
[----:B------:R-:W-:Y:S02]  /*15e0*/  SHF.R.U32.HI R24, RZ, 0x4, R14 ;  /* 0x00000004ff187819 */ /* 0x000fe4000001160e */
[----:B------:R-:W-:-:S02]  /*15f0*/  LOP3.LUT R11, R16, 0x2, R15, 0xf8, !PT ;  /* 0x00000002100b7812 */ /* 0x000fc400078ef80f */
[----:B------:R-:W-:Y:S02]  /*1600*/  SHF.R.U64 R26, R25, 0x4, R24 ;  /* 0x00000004191a7819 */ /* 0x000fe40000001218 */
[----:B------:R-:W-:Y:S02]  /*1610*/  LOP3.LUT R11, R11, 0x1, R20, 0xf8, !PT ;  /* 0x000000010b0b7812 */ /* 0x000fe400078ef814 */
[----:B------:R-:W-:Y:S02]  /*1620*/  SHF.L.U64.HI R6, R6, 0x3, R7 ;  /* 0x0000000306067819 */ /* 0x000fe40000010207 */
[----:B------:R-:W-:Y:S01]  /*1630*/  IADD3 R9, P1, PT, R9, 0x10, RZ ;  /* 0x0000001009097810 */ /* 0x000fe20007f3e0ff */
[C---:B------:R-:W-:Y:S01]  /*1640*/  IMAD.SHL.U32 R16, R11.reuse, 0x2, RZ ;  /* 0x000000020b107824 */ /* 0x040fe200078e00ff */
[----:B------:R-:W-:-:S03]  /*1650*/  SHF.L.U64.HI R6, R11, 0x1, R6 ;  /* 0x000000010b067819 */ /* 0x000fc60000010206 */
[----:B------:R-:W-:Y:S01]  /*1660*/  IMAD.X R5, RZ, RZ, R5, P1 ;  /* 0x000000ffff057224 */ /* 0x000fe200008e0605 */
[----:B------:R-:W-:Y:S01]  /*1670*/  LOP3.LUT R15, R16, 0x1, R17, 0xf8, !PT ;  /* 0x00000001100f7812 */ /* 0x000fe200078ef811 */
[----:B------:R-:W-:Y:S01]  /*1680*/  IMAD.SHL.U32 R17, R25, 0x4, RZ ;  /* 0x0000000419117824 */ /* 0x000fe200078e00ff */
[----:B------:R-:W-:-:S03]  /*1690*/  ISETP.GE.U32.AND P1, PT, R9, R10, PT ;  /* 0x0000000a0900720c */ /* 0x000fc60003f26070 */
[C---:B------:R-:W-:Y:S01]  /*16a0*/  IMAD.SHL.U32 R16, R15.reuse, 0x8, RZ ;  /* 0x000000080f107824 */ /* 0x040fe200078e00ff */
[----:B------:R-:W-:Y:S02]  /*16b0*/  SHF.L.U64.HI R15, R15, 0x3, R6 ;  /* 0x000000030f0f7819 */ /* 0x000fe40000010206 */
[----:B------:R-:W-:Y:S02]  /*16c0*/  ISETP.GE.AND.EX P1, PT, R5, R8, PT, P1 ;  /* 0x000000080500720c */ /* 0x000fe40003f26310 */
[----:B------:R-:W-:Y:S02]  /*16d0*/  LOP3.LUT R16, R16, 0x4, R17, 0xf8, !PT ;  /* 0x0000000410107812 */ /* 0x000fe400078ef811 */
[----:B------:R-:W-:Y:S02]  /*16e0*/  SHF.R.U64 R17, R25, 0x2, R24 ;  /* 0x0000000219117819 */ /* 0x000fe40000001218 */
[----:B------:R-:W-:-:S04]  /*16f0*/  LOP3.LUT R16, R16, 0x2, R25, 0xf8, !PT ;  /* 0x0000000210107812 */ /* 0x000fc800078ef819 */
[----:B------:R-:W-:Y:S02]  /*1700*/  LOP3.LUT R16, R16, 0x1, R17, 0xf8, !PT ;  /* 0x0000000110107812 */ /* 0x000fe400078ef811 */
[----:B------:R-:W-:Y:S01]  /*1710*/  SHF.R.U64 R17, R25, 0x3, R24 ;  /* 0x0000000319117819 */ /* 0x000fe20000001218 */
[----:B------:R-:W-:Y:S01]  /*1720*/  IMAD.SHL.U32 R25, R26, 0x4, RZ ;  /* 0x000000041a197824 */ /* 0x000fe200078e00ff */
[C---:B------:R-:W-:Y:S01]  /*1730*/  SHF.L.U64.HI R15, R16.reuse, 0x1, R15 ;  /* 0x00000001100f7819 */ /* 0x040fe2000001020f */
[----:B------:R-:W-:-:S05]  /*1740*/  IMAD.SHL.U32 R14, R16, 0x2, RZ ;  /* 0x00000002100e7824 */ /* 0x000fca00078e00ff */
[----:B------:R-:W-:Y:S02]  /*1750*/  LOP3.LUT R14, R14, 0x1, R17, 0xf8, !PT ;  /* 0x000000010e0e7812 */ /* 0x000fe400078ef811 */
[----:B------:R-:W-:Y:S02]  /*1760*/  SHF.R.U32.HI R17, RZ, 0x4, R24 ;  /* 0x00000004ff117819 */ /* 0x000fe40000011618 */
[C---:B------:R-:W-:Y:S01]  /*1770*/  SHF.L.U64.HI R15, R14.reuse, 0x3, R15 ;  /* 0x000000030e0f7819 */ /* 0x040fe2000001020f */
[----:B------:R-:W-:Y:S01]  /*1780*/  IMAD.SHL.U32 R20, R14, 0x8, RZ ;  /* 0x000000080e147824 */ /* 0x000fe200078e00ff */
[C-C-:B------:R-:W-:Y:S02]  /*1790*/  SHF.R.U64 R7, R26.reuse, 0x3, R17.reuse ;  /* 0x000000031a077819 */ /* 0x140fe40000001211 */
[----:B------:R-:W-:Y:S02]  /*17a0*/  SHF.R.U64 R11, R26, 0x4, R17 ;  /* 0x000000041a0b7819 */ /* 0x000fe40000001211 */
[----:B------:R-:W-:-:S02]  /*17b0*/  LOP3.LUT R20, R20, 0x4, R25, 0xf8, !PT ;  /* 0x0000000414147812 */ /* 0x000fc400078ef819 */
[--C-:B------:R-:W-:Y:S02]  /*17c0*/  SHF.R.U64 R25, R26, 0x2, R17.reuse ;  /* 0x000000021a197819 */ /* 0x100fe40000001211 */
[----:B------:R-:W-:Y:S02]  /*17d0*/  LOP3.LUT R20, R20, 0x2, R26, 0xf8, !PT ;  /* 0x0000000214147812 */ /* 0x000fe400078ef81a */
[----:B------:R-:W-:Y:S02]  /*17e0*/  SHF.R.U32.HI R16, RZ, 0x4, R17 ;  /* 0x00000004ff107819 */ /* 0x000fe40000011611 */
[----:B------:R-:W-:Y:S02]  /*17f0*/  LOP3.LUT R20, R20, 0x1, R25, 0xf8, !PT ;  /* 0x0000000114147812 */ /* 0x000fe400078ef819 */
[----:B------:R-:W-:Y:S02]  /*1800*/  SHF.R.U64 R14, R11, 0x2, R16 ;  /* 0x000000020b0e7819 */ /* 0x000fe40000001210 */
[C---:B------:R-:W-:Y:S01]  /*1810*/  SHF.L.U64.HI R15, R20.reuse, 0x1, R15 ;  /* 0x00000001140f7819 */ /* 0x040fe2000001020f */
[----:B------:R-:W-:-:S05]  /*1820*/  IMAD.SHL.U32 R24, R20, 0x2, RZ ;  /* 0x0000000214187824 */ /* 0x000fca00078e00ff */
[----:B------:R-:W-:Y:S01]  /*1830*/  LOP3.LUT R24, R24, 0x1, R7, 0xf8, !PT ;  /* 0x0000000118187812 */ /* 0x000fe200078ef807 */
[----:B------:R-:W-:-:S04]  /*1840*/  IMAD.SHL.U32 R7, R11, 0x4, RZ ;  /* 0x000000040b077824 */ /* 0x000fc800078e00ff */
[----:B------:R-:W-:-:S05]  /*1850*/  IMAD.SHL.U32 R6, R24, 0x8, RZ ;  /* 0x0000000818067824 */ /* 0x000fca00078e00ff */
[----:B------:R-:W-:-:S04]  /*1860*/  LOP3.LUT R6, R6, 0x4, R7, 0xf8, !PT ;  /* 0x0000000406067812 */ /* 0x000fc800078ef807 */
[----:B------:R-:W-:-:S04]  /*1870*/  LOP3.LUT R7, R6, 0x2, R11, 0xf8, !PT ;  /* 0x0000000206077812 */ /* 0x000fc800078ef80b */
[----:B------:R-:W-:Y:S02]  /*1880*/  LOP3.LUT R7, R7, 0x1, R14, 0xf8, !PT ;  /* 0x0000000107077812 */ /* 0x000fe400078ef80e */
[----:B------:R-:W-:Y:S02]  /*1890*/  SHF.L.U64.HI R14, R24, 0x3, R15 ;  /* 0x00000003180e7819 */ /* 0x000fe4000001020f */
[----:B------:R-:W-:Y:S01]  /*18a0*/  SHF.R.U64 R15, R11, 0x3, R16 ;  /* 0x000000030b0f7819 */ /* 0x000fe20000001210 */
[C---:B------:R-:W-:Y:S01]  /*18b0*/  IMAD.SHL.U32 R6, R7.reuse, 0x2, RZ ;  /* 0x0000000207067824 */ /* 0x040fe200078e00ff */
[----:B------:R-:W-:Y:S02]  /*18c0*/  SHF.L.U64.HI R7, R7, 0x1, R14 ;  /* 0x0000000107077819 */ /* 0x000fe4000001020e */
[----:B------:R-:W-:Y:S02]  /*18d0*/  SHF.R.U32.HI R14, RZ, 0x4, R16 ;  /* 0x00000004ff0e7819 */ /* 0x000fe40000011610 */
[----:B------:R-:W-:-:S02]  /*18e0*/  LOP3.LUT R6, R6, 0x1, R15, 0xf8, !PT ;  /* 0x0000000106067812 */ /* 0x000fc400078ef80f */
[----:B------:R-:W-:Y:S01]  /*18f0*/  SHF.R.U64 R15, R11, 0x4, R16 ;  /* 0x000000040b0f7819 */ /* 0x000fe20000001210 */
[----:B------:R-:W-:Y:S06]  /*1900*/  @!P1 BRA `(.L_x_15) ;  /* 0xfffffffc001c9947 */ /* 0x000fec000383ffff */
[----:B------:R-:W-:Y:S05]  /*1910*/  BSYNC.RECONVERGENT B2 ;  /* 0x0000000000027941 */ /* 0x000fea0003800200 */
.L_x_14:
[----:B------:R-:W-:Y:S01]  /*1920*/  IADD3 R8, P2, PT, -R9, R0, RZ ;  /* 0x0000000009087210 */ /* 0x000fe20007f5e1ff */
[----:B------:R-:W-:Y:S03]  /*1930*/  BSSY.RECONVERGENT B2, `(.L_x_16) ;  /* 0x0000022000027945 */ /* 0x000fe60003800200 */
[----:B------:R-:W-:Y:S01]  /*1940*/  ISETP.GT.U32.AND P1, PT, R8, 0x4, PT ;  /* 0x000000040800780c */ /* 0x000fe20003f24070 */
[----:B------:R-:W-:-:S05]  /*1950*/  IMAD.X R8, R13, 0x1, ~R5, P2 ;  /* 0x000000010d087824 */ /* 0x000fca00010e0e05 */
[----:B------:R-:W-:-:S13]  /*1960*/  ISETP.GT.AND.EX P1, PT, R8, RZ, PT, P1 ;  /* 0x000000ff0800720c */ /* 0x000fda0003f24310 */
[----:B------:R-:W-:Y:S05]  /*1970*/  @!P1 BRA `(.L_x_17) ;  /* 0x0000000000749947 */ /* 0x000fea0003800000 */
[----:B------:R-:W-:Y:S01]  /*1980*/  IMAD.SHL.U32 R16, R6, 0x8, RZ ;  /* 0x0000000806107824 */ /* 0x000fe200078e00ff */
[----:B------:R-:W-:Y:S01]  /*1990*/  IADD3 R9, P1, PT, R9, 0x8, RZ ;  /* 0x0000000809097810 */ /* 0x000fe20007f3e0ff */
[----:B------:R-:W-:Y:S01]  /*19a0*/  IMAD.SHL.U32 R11, R15, 0x4, RZ ;  /* 0x000000040f0b7824 */ /* 0x000fe200078e00ff */
[----:B------:R-:W-:-:S03]  /*19b0*/  PLOP3.LUT P0, PT, PT, PT, PT, 0x8, 0x80 ;  /* 0x000000000080781c */ /* 0x000fc60003f0e170 */
[----:B------:R-:W-:Y:S01]  /*19c0*/  IMAD.X R5, RZ, RZ, R5, P1 ;  /* 0x000000ffff057224 */ /* 0x000fe200008e0605 */
[----:B------:R-:W-:Y:S02]  /*19d0*/  LOP3.LUT R16, R16, 0x4, R11, 0xf8, !PT ;  /* 0x0000000410107812 */ /* 0x000fe400078ef80b */
[----:B------:R-:W-:Y:S02]  /*19e0*/  SHF.R.U64 R11, R15, 0x2, R14 ;  /* 0x000000020f0b7819 */ /* 0x000fe4000000120e */
[----:B------:R-:W-:-:S04]  /*19f0*/  LOP3.LUT R16, R16, 0x2, R15, 0xf8, !PT ;  /* 0x0000000210107812 */ /* 0x000fc800078ef80f */
[----:B------:R-:W-:Y:S02]  /*1a00*/  LOP3.LUT R16, R16, 0x1, R11, 0xf8, !PT ;  /* 0x0000000110107812 */ /* 0x000fe400078ef80b */
[C-C-:B------:R-:W-:Y:S02]  /*1a10*/  SHF.R.U64 R11, R15.reuse, 0x3, R14.reuse ;  /* 0x000000030f0b7819 */ /* 0x140fe4000000120e */
[--C-:B------:R-:W-:Y:S01]  /*1a20*/  SHF.R.U64 R15, R15, 0x4, R14.reuse ;  /* 0x000000040f0f7819 */ /* 0x100fe2000000120e */
[----:B------:R-:W-:Y:S01]  /*1a30*/  IMAD.SHL.U32 R10, R16, 0x2, RZ ;  /* 0x00000002100a7824 */ /* 0x000fe200078e00ff */
[----:B------:R-:W-:-:S04]  /*1a40*/  SHF.R.U32.HI R14, RZ, 0x4, R14 ;  /* 0x00000004ff0e7819 */ /* 0x000fc8000001160e */
[----:B------:R-:W-:Y:S01]  /*1a50*/  LOP3.LUT R10, R10, 0x1, R11, 0xf8, !PT ;  /* 0x000000010a0a7812 */ /* 0x000fe200078ef80b */
[----:B------:R-:W-:-:S04]  /*1a60*/  IMAD.SHL.U32 R11, R15, 0x4, RZ ;  /* 0x000000040f0b7824 */ /* 0x000fc800078e00ff */
[----:B------:R-:W-:-:S05]  /*1a70*/  IMAD.SHL.U32 R8, R10, 0x8, RZ ;  /* 0x000000080a087824 */ /* 0x000fca00078e00ff */
[----:B------:R-:W-:Y:S02]  /*1a80*/  LOP3.LUT R8, R8, 0x4, R11, 0xf8, !PT ;  /* 0x0000000408087812 */ /* 0x000fe400078ef80b */
[----:B------:R-:W-:Y:S02]  /*1a90*/  SHF.L.U64.HI R11, R6, 0x3, R7 ;  /* 0x00000003060b7819 */ /* 0x000fe40000010207 */
[----:B------:R-:W-:Y:S02]  /*1aa0*/  SHF.R.U64 R6, R15, 0x2, R14 ;  /* 0x000000020f067819 */ /* 0x000fe4000000120e */
[----:B------:R-:W-:Y:S02]  /*1ab0*/  LOP3.LUT R7, R8, 0x2, R15, 0xf8, !PT ;  /* 0x0000000208077812 */ /* 0x000fe400078ef80f */
[----:B------:R-:W-:Y:S02]  /*1ac0*/  SHF.L.U64.HI R11, R16, 0x1, R11 ;  /* 0x00000001100b7819 */ /* 0x000fe4000001020b */
[----:B------:R-:W-:-:S02]  /*1ad0*/  LOP3.LUT R7, R7, 0x1, R6, 0xf8, !PT ;  /* 0x0000000107077812 */ /* 0x000fc400078ef806 */
[----:B------:R-:W-:Y:S02]  /*1ae0*/  SHF.L.U64.HI R8, R10, 0x3, R11 ;  /* 0x000000030a087819 */ /* 0x000fe4000001020b */
[--C-:B------:R-:W-:Y:S01]  /*1af0*/  SHF.R.U64 R11, R15, 0x3, R14.reuse ;  /* 0x000000030f0b7819 */ /* 0x100fe2000000120e */
[----:B------:R-:W-:Y:S01]  /*1b00*/  IMAD.SHL.U32 R6, R7, 0x2, RZ ;  /* 0x0000000207067824 */ /* 0x000fe200078e00ff */
[----:B------:R-:W-:Y:S02]  /*1b10*/  SHF.R.U64 R15, R15, 0x4, R14 ;  /* 0x000000040f0f7819 */ /* 0x000fe4000000120e */
[----:B------:R-:W-:Y:S02]  /*1b20*/  SHF.L.U64.HI R7, R7, 0x1, R8 ;  /* 0x0000000107077819 */ /* 0x000fe40000010208 */
[----:B------:R-:W-:Y:S02]  /*1b30*/  LOP3.LUT R6, R6, 0x1, R11, 0xf8, !PT ;  /* 0x0000000106067812 */ /* 0x000fe400078ef80b */
[----:B------:R-:W-:-:S07]  /*1b40*/  SHF.R.U32.HI R14, RZ, 0x4, R14 ;  /* 0x00000004ff0e7819 */ /* 0x000fce000001160e */
.L_x_17:
[----:B------:R-:W-:Y:S05]  /*1b50*/  BSYNC.RECONVERGENT B2 ;  /* 0x0000000000027941 */ /* 0x000fea0003800200 */
.L_x_16:
[----:B------:R-:W-:-:S04]  /*1b60*/  ISETP.NE.U32.AND P1, PT, R9, R0, PT ;  /* 0x000000000900720c */ /* 0x000fc80003f25070 */
[----:B------:R-:W-:-:S13]  /*1b70*/  ISETP.NE.OR.EX P0, PT, R5, R13, P0, P1 ;  /* 0x0000000d0500720c */ /* 0x000fda0000705710 */
[----:B------:R-:W-:Y:S05]  /*1b80*/  @!P0 BRA `(.L_x_18) ;  /* 0x0000000000488947 */ /* 0x000fea0003800000 */
.L_x_13:
[----:B------:R-:W-:Y:S01]  /*1b90*/  IADD3 R9, P0, PT, R9, 0x4, RZ ;  /* 0x0000000409097810 */ /* 0x000fe20007f1e0ff */
[C---:B------:R-:W-:Y:S01]  /*1ba0*/  IMAD.SHL.U32 R11, R6.reuse, 0x8, RZ ;  /* 0x00000008060b7824 */ /* 0x040fe200078e00ff */
[----:B------:R-:W-:Y:S01]  /*1bb0*/  SHF.L.U64.HI R7, R6, 0x3, R7 ;  /* 0x0000000306077819 */ /* 0x000fe20000010207 */
[C---:B------:R-:W-:Y:S01]  /*1bc0*/  IMAD.SHL.U32 R8, R15.reuse, 0x4, RZ ;  /* 0x000000040f087824 */ /* 0x040fe200078e00ff */
[----:B------:R-:W-:Y:S01]  /*1bd0*/  SHF.R.U64 R6, R15, 0x3, R14 ;  /* 0x000000030f067819 */ /* 0x000fe2000000120e */
[----:B------:R-:W-:Y:S01]  /*1be0*/  IMAD.X R5, RZ, RZ, R5, P0 ;  /* 0x000000ffff057224 */ /* 0x000fe200000e0605 */
[----:B------:R-:W-:Y:S02]  /*1bf0*/  ISETP.NE.U32.AND P0, PT, R9, R0, PT ;  /* 0x000000000900720c */ /* 0x000fe40003f05070 */
[----:B------:R-:W-:Y:S02]  /*1c00*/  LOP3.LUT R10, R11, 0x4, R8, 0xf8, !PT ;  /* 0x000000040b0a7812 */ /* 0x000fe400078ef808 */
[----:B------:R-:W-:-:S02]  /*1c10*/  ISETP.NE.AND.EX P0, PT, R5, R13, PT, P0 ;  /* 0x0000000d0500720c */ /* 0x000fc40003f05300 */
[C-C-:B------:R-:W-:Y:S02]  /*1c20*/  SHF.R.U64 R8, R15.reuse, 0x2, R14.reuse ;  /* 0x000000020f087819 */ /* 0x140fe4000000120e */
[----:B------:R-:W-:Y:S02]  /*1c30*/  LOP3.LUT R11, R10, 0x2, R15, 0xf8, !PT ;  /* 0x000000020a0b7812 */ /* 0x000fe400078ef80f */
[----:B------:R-:W-:Y:S02]  /*1c40*/  SHF.R.U64 R15, R15, 0x4, R14 ;  /* 0x000000040f0f7819 */ /* 0x000fe4000000120e */
[----:B------:R-:W-:Y:S02]  /*1c50*/  LOP3.LUT R8, R11, 0x1, R8, 0xf8, !PT ;  /* 0x000000010b087812 */ /* 0x000fe400078ef808 */
[----:B------:R-:W-:Y:S02]  /*1c60*/  SHF.R.U32.HI R14, RZ, 0x4, R14 ;  /* 0x00000004ff0e7819 */ /* 0x000fe4000001160e */
[C---:B------:R-:W-:Y:S01]  /*1c70*/  SHF.L.U64.HI R7, R8.reuse, 0x1, R7 ;  /* 0x0000000108077819 */ /* 0x040fe20000010207 */
[----:B------:R-:W-:-:S05]  /*1c80*/  IMAD.SHL.U32 R11, R8, 0x2, RZ ;  /* 0x00000002080b7824 */ /* 0x000fca00078e00ff */
[----:B------:R-:W-:Y:S01]  /*1c90*/  LOP3.LUT R6, R11, 0x1, R6, 0xf8, !PT ;  /* 0x000000010b067812 */ /* 0x000fe200078ef806 */
[----:B------:R-:W-:Y:S06]  /*1ca0*/  @P0 BRA `(.L_x_13) ;  /* 0xfffffffc00b80947 */ /* 0x000fec000383ffff */
.L_x_18:
[----:B------:R-:W-:Y:S05]  /*1cb0*/  BSYNC.RECONVERGENT B1 ;  /* 0x0000000000017941 */ /* 0x000fea0003800200 */
.L_x_12:
[C---:B------:R-:W-:Y:S01]  /*1cc0*/  SHF.L.U64.HI R8, R6.reuse, 0x1, R7 ;  /* 0x0000000106087819 */ /* 0x040fe20000010207 */
[----:B------:R-:W-:-:S07]  /*1cd0*/  IMAD.SHL.U32 R5, R6, 0x2, RZ ;  /* 0x0000000206057824 */ /* 0x000fce00078e00ff */
.L_x_11:
[----:B------:R-:W-:-:S04]  /*1ce0*/  ISETP.NE.U32.AND P0, PT, R21, RZ, PT ;  /* 0x000000ff1500720c */ /* 0x000fc80003f05070 */
[----:B------:R-:W-:-:S13]  /*1cf0*/  ISETP.NE.AND.EX P0, PT, RZ, RZ, PT, P0 ;  /* 0x000000ffff00720c */ /* 0x000fda0003f05300 */
[----:B------:R-:W-:Y:S05]  /*1d00*/  @!P0 BRA `(.L_x_10) ;  /* 0x0000000000408947 */ /* 0x000fea0003800000 */
[----:B------:R-:W-:Y:S02]  /*1d10*/  ISETP.NE.U32.AND P0, PT, R21, 0x1, PT ;  /* 0x000000011500780c */ /* 0x000fe40003f05070 */
[----:B------:R-:W-:Y:S02]  /*1d20*/  LOP3.LUT R6, R15, 0x1, RZ, 0xc0, !PT ;  /* 0x000000010f067812 */ /* 0x000fe400078ec0ff */
[----:B------:R-:W-:Y:S02]  /*1d30*/  ISETP.NE.AND.EX P0, PT, RZ, RZ, PT, P0 ;  /* 0x000000ffff00720c */ /* 0x000fe40003f05300 */
[----:B------:R-:W-:-:S05]  /*1d40*/  IADD3 R6, P1, PT, R5, R6, RZ ;  /* 0x0000000605067210 */ /* 0x000fca0007f3e0ff */
[----:B------:R-:W-:-:S06]  /*1d50*/  IMAD.X R7, RZ, RZ, R8, P1 ;  /* 0x000000ffff077224 */ /* 0x000fcc00008e0608 */
[----:B------:R-:W-:Y:S05]  /*1d60*/  @!P0 BRA `(.L_x_10) ;  /* 0x0000000000288947 */ /* 0x000fea0003800000 */
[----:B------:R-:W-:Y:S01]  /*1d70*/  ISETP.NE.U32.AND P0, PT, R21, 0x2, PT ;  /* 0x000000021500780c */ /* 0x000fe20003f05070 */
[C---:B------:R-:W-:Y:S01]  /*1d80*/  IMAD.SHL.U32 R8, R6.reuse, 0x2, RZ ;  /* 0x0000000206087824 */ /* 0x040fe200078e00ff */
[----:B------:R-:W-:Y:S02]  /*1d90*/  SHF.R.U64 R5, R15, 0x1, R14 ;  /* 0x000000010f057819 */ /* 0x000fe4000000120e */
[----:B------:R-:W-:Y:S02]  /*1da0*/  ISETP.NE.AND.EX P0, PT, RZ, RZ, PT, P0 ;  /* 0x000000ffff00720c */ /* 0x000fe40003f05300 */
[----:B------:R-:W-:Y:S02]  /*1db0*/  SHF.L.U64.HI R7, R6, 0x1, R7 ;  /* 0x0000000106077819 */ /* 0x000fe40000010207 */
[----:B------:R-:W-:-:S09]  /*1dc0*/  LOP3.LUT R6, R8, 0x1, R5, 0xf8, !PT ;  /* 0x0000000108067812 */ /* 0x000fd200078ef805 */
[C---:B------:R-:W-:Y:S01]  /*1dd0*/  @P0 IMAD.SHL.U32 R8, R6.reuse, 0x2, RZ ;  /* 0x0000000206080824 */ /* 0x040fe200078e00ff */
[----:B------:R-:W-:Y:S02]  /*1de0*/  @P0 SHF.R.U64 R5, R15, 0x2, R14 ;  /* 0x000000020f050819 */ /* 0x000fe4000000120e */
[----:B------:R-:W-:Y:S02]  /*1df0*/  @P0 SHF.L.U64.HI R7, R6, 0x1, R7 ;  /* 0x0000000106070819 */ /* 0x000fe40000010207 */
[----:B------:R-:W-:-:S07]  /*1e00*/  @P0 LOP3.LUT R6, R8, 0x1, R5, 0xf8, !PT ;  /* 0x0000000108060812 */ /* 0x000fce00078ef805 */
.L_x_10:
[----:B------:R-:W-:Y:S01]  /*1e10*/  ISETP.GE.U32.AND P0, PT, R3, R6, PT ;  /* 0x000000060300720c */ /* 0x000fe20003f06070 */
[----:B------:R-:W0:Y:S03]  /*1e20*/  LDCU.64 UR4, c[0x0][0x388] ;  /* 0x00007100ff0477ac */ /* 0x000e260008000a00 */
[----:B------:R-:W-:-:S13]  /*1e30*/  ISETP.GE.U32.AND.EX P0, PT, R4, R7, PT, P0 ;  /* 0x000000070400720c */ /* 0x000fda0003f06100 */
[CC--:B------:R-:W-:Y:S02]  /*1e40*/  @!P0 LEA R10, P2, R6.reuse, R18.reuse, 0x2 ;  /* 0x00000012060a8211 */ /* 0x0c0fe400078410ff */
[C---:B------:R-:W-:Y:S02]  /*1e50*/  @!P0 LEA R8, P1, R3.reuse, R18, 0x2 ;  /* 0x0000001203088211 */ /* 0x040fe400078210ff */
[-C--:B------:R-:W-:Y:S02]  /*1e60*/  @!P0 LEA.HI.X R11, R6, R2.reuse, R7, 0x2, P2 ;  /* 0x00000002060b8211 */ /* 0x080fe400010f1407 */
[----:B------:R-:W-:-:S03]  /*1e70*/  @!P0 LEA.HI.X R9, R3, R2, R4, 0x2, P1 ;  /* 0x0000000203098211 */ /* 0x000fc600008f1404 */
[----:B------:R-:W2:Y:S04]  /*1e80*/  @!P0 LD.E R7, desc[UR36][R10.64] ;  /* 0x000000240a078980 */ /* 0x000ea8000c101900 */
[----:B------:R-:W3:Y:S01]  /*1e90*/  @!P0 LD.E R5, desc[UR36][R8.64] ;  /* 0x0000002408058980 */ /* 0x000ee2000c101900 */
[----:B0-----:R-:W-:Y:S02]  /*1ea0*/  USHF.R.U64 UR4, UR4, 0xa, UR5 ;  /* 0x0000000a04047899 */ /* 0x001fe40008001205 */
[----:B------:R-:W-:Y:S01]  /*1eb0*/  USHF.R.U32.HI UR5, URZ, 0xa, UR5 ;  /* 0x0000000aff057899 */ /* 0x000fe20008011605 */
[----:B--2---:R0:W-:Y:S04]  /*1ec0*/  @!P0 ST.E desc[UR36][R8.64], R7 ;  /* 0x0000000708008985 */ /* 0x0041e8000c101924 */
[----:B---3--:R0:W-:Y:S01]  /*1ed0*/  @!P0 ST.E desc[UR36][R10.64], R5 ;  /* 0x000000050a008985 */ /* 0x0081e2000c101924 */
[----:B------:R-:W-:-:S05]  /*1ee0*/  IADD3 R3, P0, PT, R3, 0x1, RZ ;  /* 0x0000000103037810 */ /* 0x000fca0007f1e0ff */
[----:B------:R-:W-:Y:S01]  /*1ef0*/  IMAD.X R4, RZ, RZ, R4, P0 ;  /* 0x000000ffff047224 */ /* 0x000fe200000e0604 */
[----:B------:R-:W-:-:S04]  /*1f00*/  ISETP.NE.U32.AND P0, PT, R3, UR4, PT ;  /* 0x0000000403007c0c */ /* 0x000fc8000bf05070 */
[----:B------:R-:W-:-:S13]  /*1f10*/  ISETP.NE.AND.EX P0, PT, R4, UR5, PT, P0 ;  /* 0x0000000504007c0c */ /* 0x000fda000bf05300 */
[----:B0-----:R-:W-:Y:S05]  /*1f20*/  @P0 BRA `(.L_x_19) ;  /* 0xfffffff4001c0947 */ /* 0x001fea000383ffff */
[----:B------:R-:W-:Y:S05]  /*1f30*/  BSYNC.RECONVERGENT B0 ;  /* 0x0000000000007941 */ /* 0x000fea0003800200 */
.L_x_9:
[----:B------:R-:W0:Y:S01]  /*1f40*/  LDC.64 R4, c[0x0][0x388] ;  /* 0x0000e200ff047b82 */ /* 0x000e220000000a00 */
[----:B------:R-:W-:Y:S02]  /*1f50*/  ISETP.EQ.U32.AND P0, PT, R12, RZ, PT ;  /* 0x000000ff0c00720c */ /* 0x000fe40003f02070 */
[----:B0-----:R-:W-:-:S04]  /*1f60*/  ISETP.GE.U32.AND P1, PT, R4, 0x400, PT ;  /* 0x000004000400780c */ /* 0x001fc80003f26070 */
[----:B------:R-:W-:-:S04]  /*1f70*/  ISETP.GE.U32.AND.EX P1, PT, R5, RZ, PT, P1 ;  /* 0x000000ff0500720c */ /* 0x000fc80003f26110 */
[----:B------:R-:W-:-:S13]  /*1f80*/  ISETP.EQ.OR.EX P0, PT, R13, RZ, !P1, P0 ;  /* 0x000000ff0d00720c */ /* 0x000fda0004f02700 */
[----:B------:R-:W-:Y:S05]  /*1f90*/  @P0 BRA `(.L_x_20) ;  /* 0x0000000c00dc0947 */ /* 0x000fea0003800000 */
[----:B------:R-:W-:Y:S01]  /*1fa0*/  BSSY.RECONVERGENT B1, `(.L_x_20) ;  /* 0x00000f6000017945 */ /* 0x000fe20003800200 */
[----:B------:R-:W-:Y:S02]  /*1fb0*/  IMAD.MOV.U32 R0, RZ, RZ, 0x1 ;  /* 0x00000001ff007424 */ /* 0x000fe400078e00ff */
[----:B------:R-:W-:Y:S02]  /*1fc0*/  IMAD.MOV.U32 R3, RZ, RZ, RZ ;  /* 0x000000ffff037224 */ /* 0x000fe400078e00ff */
[----:B------:R-:W-:Y:S02]  /*1fd0*/  IMAD.MOV.U32 R4, RZ, RZ, 0x1 ;  /* 0x00000001ff047424 */ /* 0x000fe400078e00ff */
[----:B------:R-:W-:-:S07]  /*1fe0*/  IMAD.MOV.U32 R5, RZ, RZ, RZ ;  /* 0x000000ffff057224 */ /* 0x000fce00078e00ff */
.L_x_34:
[C---:B------:R-:W-:Y:S01]  /*1ff0*/  IMAD.SHL.U32 R6, R4.reuse, 0x2, RZ ;  /* 0x0000000204067824 */ /* 0x040fe200078e00ff */
[C---:B------:R-:W-:Y:S01]  /*2000*/  SHF.L.U64.HI R7, R4.reuse, 0x1, R5 ;  /* 0x0000000104077819 */ /* 0x040fe20000010205 */
[----:B------:R-:W-:Y:S01]  /*2010*/  BSSY.RECONVERGENT B0, `(.L_x_21) ;  /* 0x00000eb000007945 */ /* 0x000fe20003800200 */
[----:B------:R-:W-:Y:S02]  /*2020*/  ISETP.NE.U32.AND P1, PT, R4, RZ, PT ;  /* 0x000000ff0400720c */ /* 0x000fe40003f25070 */
[C---:B------:R-:W-:Y:S02]  /*2030*/  IADD3 R9, P0, PT, R6.reuse, -0x1, RZ ;  /* 0xffffffff06097810 */ /* 0x040fe40007f1e0ff */
[----:B------:R-:W-:Y:S02]  /*2040*/  ISETP.NE.AND.EX P1, PT, R5, RZ, PT, P1 ;  /* 0x000000ff0500720c */ /* 0x000fe40003f25310 */
[----:B------:R-:W-:Y:S02]  /*2050*/  IADD3.X R10, PT, PT, R7, -0x1, RZ, P0, !PT ;  /* 0xffffffff070a7810 */ /* 0x000fe400007fe4ff */
[----:B------:R-:W-:-:S02]  /*2060*/  LOP3.LUT R8, R6, R9, RZ, 0xc, !PT ;  /* 0x0000000906087212 */ /* 0x000fc400078e0cff */
[----:B------:R-:W-:Y:S02]  /*2070*/  LOP3.LUT R10, R7, R10, RZ, 0xc, !PT ;  /* 0x0000000a070a7212 */ /* 0x000fe400078e0cff */
[C---:B------:R-:W-:Y:S02]  /*2080*/  ISETP.GE.U32.AND P0, PT, R0.reuse, R12, PT ;  /* 0x0000000c0000720c */ /* 0x040fe40003f06070 */
[----:B------:R-:W-:Y:S01]  /*2090*/  POPC R8, R8 ;  /* 0x0000000800087309 */ /* 0x000fe20000000000 */
[----:B------:R-:W-:Y:S02]  /*20a0*/  IADD3 R0, P2, PT, R0, 0x1, RZ ;  /* 0x0000000100007810 */ /* 0x000fe40007f5e0ff */
[----:B------:R-:W-:-:S03]  /*20b0*/  ISETP.GE.U32.AND.EX P0, PT, R3, R13, PT, P0 ;  /* 0x0000000d0300720c */ /* 0x000fc60003f06100 */
[----:B------:R-:W-:Y:S02]  /*20c0*/  IMAD.X R3, RZ, RZ, R3, P2 ;  /* 0x000000ffff037224 */ /* 0x000fe400010e0603 */
[----:B------:R-:W0:Y:S02]  /*20d0*/  POPC R9, R10 ;  /* 0x0000000a00097309 */ /* 0x000e240000000000 */
[----:B0-----:R-:W-:Y:S01]  /*20e0*/  IMAD.IADD R9, R8, 0x1, R9 ;  /* 0x0000000108097824 */ /* 0x001fe200078e0209 */
[----:B-----5:R-:W-:Y:S06]  /*20f0*/  @!P1 BRA `(.L_x_22) ;  /* 0x0000000c00709947 */ /* 0x020fec0003800000 */
[----:B------:R-:W0:Y:S01]  /*2100*/  LDC.64 R14, c[0x0][0x388] ;  /* 0x0000e200ff0e7b82 */ /* 0x000e220000000a00 */
[----:B------:R-:W-:-:S04]  /*2110*/  LOP3.LUT R8, R4, 0x7, RZ, 0xc0, !PT ;  /* 0x0000000704087812 */ /* 0x000fc800078ec0ff */
[----:B------:R-:W-:-:S04]  /*2120*/  IADD3 R8, P2, PT, R8, -0x1, RZ ;  /* 0xffffffff08087810 */ /* 0x000fc80007f5e0ff */
[----:B------:R-:W-:Y:S01]  /*2130*/  ISETP.GE.U32.AND P1, PT, R8, 0x3, PT ;  /* 0x000000030800780c */ /* 0x000fe20003f26070 */
[----:B------:R-:W-:-:S05]  /*2140*/  IMAD.X R10, RZ, RZ, -0x1, P2 ;  /* 0xffffffffff0a7424 */ /* 0x000fca00010e06ff */
[----:B------:R-:W-:Y:S02]  /*2150*/  ISETP.GE.U32.AND.EX P1, PT, R10, RZ, PT, P1 ;  /* 0x000000ff0a00720c */ /* 0x000fe40003f26110 */
[----:B------:R-:W-:Y:S02]  /*2160*/  CS2R R10, SRZ ;  /* 0x00000000000a7805 */ /* 0x000fe4000001ff00 */
[--C-:B0-----:R-:W-:Y:S02]  /*2170*/  SHF.R.U64 R17, R14, 0xa, R15.reuse ;  /* 0x0000000a0e117819 */ /* 0x101fe4000000120f */
[----:B------:R-:W-:-:S04]  /*2180*/  SHF.R.U32.HI R8, RZ, 0xa, R15 ;  /* 0x0000000aff087819 */ /* 0x000fc8000001160f */
[----:B------:R-:W-:Y:S02]  /*2190*/  SHF.R.U64 R17, R17, R9, R8 ;  /* 0x0000000911117219 */ /* 0x000fe40000001208 */
[----:B------:R-:W-:Y:S02]  /*21a0*/  LOP3.LUT R9, R4, 0xfffffff8, RZ, 0xc0, !PT ;  /* 0xfffffff804097812 */ /* 0x000fe400078ec0ff */
[----:B-----5:R-:W-:-:S07]  /*21b0*/  LOP3.LUT R24, R22, 0x400, R17, 0x96, !PT ;  /* 0x0000040016187812 */ /* 0x020fce00078e9611 */
.L_x_33:
[----:B------:R-:W0:Y:S02]  /*21c0*/  LDC.64 R16, c[0x0][0x398] ;  /* 0x0000e600ff107b82 */ /* 0x000e240000000a00 */
[----:B0----5:R0:W5:Y:S01]  /*21d0*/  LDG.E R25, desc[UR36][R16.64] ;  /* 0x0000002410197981 */ /* 0x021162000c1e1900 */
[----:B------:R-:W-:Y:S01]  /*21e0*/  ISETP.GE.U32.AND P2, PT, R4, 0x8, PT ;  /* 0x000000080400780c */ /* 0x000fe20003f46070 */
[----:B------:R-:W-:Y:S01]  /*21f0*/  BSSY.RECONVERGENT B2, `(.L_x_23) ;  /* 0x000005f000027945 */ /* 0x000fe20003800200 */
[----:B------:R-:W-:Y:S02]  /*2200*/  CS2R R26, SRZ ;  /* 0x00000000001a7805 */ /* 0x000fe4000001ff00 */
[----:B------:R-:W-:-:S13]  /*2210*/  ISETP.GE.U32.AND.EX P2, PT, R5, RZ, PT, P2 ;  /* 0x000000ff0500720c */ /* 0x000fda0003f46120 */
[----:B0-----:R-:W-:Y:S05]  /*2220*/  @!P2 BRA `(.L_x_24) ;  /* 0x00000004006ca947 */ /* 0x001fea0003800000 */
[----:B------:R-:W-:Y:S01]  /*2230*/  IADD3 R28, P3, PT, R18, 0x10, RZ ;  /* 0x00000010121c7810 */ /* 0x000fe20007f7e0ff */
[----:B------:R-:W-:Y:S01]  /*2240*/  BSSY.RECONVERGENT B3, `(.L_x_25) ;  /* 0x0000057000037945 */ /* 0x000fe20003800200 */
[----:B------:R-:W-:Y:S01]  /*2250*/  IADD3 R31, P2, PT, R4, R11, RZ ;  /* 0x0000000b041f7210 */ /* 0x000fe20007f5e0ff */
[----:B------:R-:W-:Y:S01]  /*2260*/  IMAD.MOV.U32 R27, RZ, RZ, R9 ;  /* 0x000000ffff1b7224 */ /* 0x000fe200078e0009 */
[-C--:B------:R-:W-:Y:S01]  /*2270*/  LEA R29, P5, R11, R28.reuse, 0x2 ;  /* 0x0000001c0b1d7211 */ /* 0x080fe200078a10ff */
[----:B------:R-:W-:Y:S01]  /*2280*/  IMAD.X R30, RZ, RZ, R2, P3 ;  /* 0x000000ffff1e7224 */ /* 0x000fe200018e0602 */
[----:B------:R-:W-:Y:S01]  /*2290*/  LEA R28, P4, R31, R28, 0x2 ;  /* 0x0000001c1f1c7211 */ /* 0x000fe200078810ff */
[----:B------:R-:W-:Y:S02]  /*22a0*/  IMAD.X R16, R5, 0x1, R10, P2 ;  /* 0x0000000105107824 */ /* 0x000fe400010e060a */
[----:B------:R-:W-:-:S03]  /*22b0*/  IMAD.MOV.U32 R26, RZ, RZ, R5 ;  /* 0x000000ffff1a7224 */ /* 0x000fc600078e0005 */
[-C--:B------:R-:W-:Y:S02]  /*22c0*/  LEA.HI.X R31, R31, R30.reuse, R16, 0x2, P4 ;  /* 0x0000001e1f1f7211 */ /* 0x080fe400020f1410 */
[----:B------:R-:W-:-:S07]  /*22d0*/  LEA.HI.X R30, R11, R30, R10, 0x2, P5 ;  /* 0x0000001e0b1e7211 */ /* 0x000fce00028f140a */
.L_x_26:
[----:B0-----:R-:W-:Y:S02]  /*22e0*/  IMAD.MOV.U32 R16, RZ, RZ, R28 ;  /* 0x000000ffff107224 */ /* 0x001fe400078e001c */
[----:B------:R-:W-:Y:S02]  /*22f0*/  IMAD.MOV.U32 R17, RZ, RZ, R31 ;  /* 0x000000ffff117224 */ /* 0x000fe400078e001f */
[----:B------:R-:W-:Y:S02]  /*2300*/  IMAD.MOV.U32 R20, RZ, RZ, R29 ;  /* 0x000000ffff147224 */ /* 0x000fe400078e001d */
[----:B------:R-:W-:Y:S01]  /*2310*/  IMAD.MOV.U32 R21, RZ, RZ, R30 ;  /* 0x000000ffff157224 */ /* 0x000fe200078e001e */
[----:B------:R-:W2:Y:S04]  /*2320*/  LD.E R28, desc[UR36][R16.64+-0x10] ;  /* 0xfffff024101c7980 */ /* 0x000ea8000c101900 */
[----:B------:R-:W3:Y:S01]  /*2330*/  LD.E R30, desc[UR36][R20.64+-0x10] ;  /* 0xfffff024141e7980 */ /* 0x000ee2000c101900 */
[----:B--2---:R-:W-:-:S04]  /*2340*/  IMAD.MOV R29, RZ, RZ, -R28 ;  /* 0x000000ffff1d7224 */ /* 0x004fc800078e0a1c */
[--C-:B---3-5:R-:W-:Y:S02]  /*2350*/  IMAD R29, R25, R29, R30.reuse ;  /* 0x0000001d191d7224 */ /* 0x128fe400078e021e */
[----:B------:R-:W-:-:S03]  /*2360*/  IMAD R31, R28, R25, R30 ;  /* 0x000000191c1f7224 */ /* 0x000fc600078e021e */
[----:B------:R0:W-:Y:S04]  /*2370*/  ST.E desc[UR36][R16.64+-0x10], R29 ;  /* 0xfffff01d10007985 */ /* 0x0001e8000c101924 */
[----:B------:R1:W-:Y:S04]  /*2380*/  ST.E desc[UR36][R20.64+-0x10], R31 ;  /* 0xfffff01f14007985 */ /* 0x0003e8000c101924 */
[----:B------:R-:W2:Y:S04]  /*2390*/  LD.E R28, desc[UR36][R16.64+-0xc] ;  /* 0xfffff424101c7980 */ /* 0x000ea8000c101900 */
[----:B------:R-:W3:Y:S01]  /*23a0*/  LD.E R30, desc[UR36][R20.64+-0xc] ;  /* 0xfffff424141e7980 */ /* 0x000ee2000c101900 */
[----:B------:R-:W-:-:S02]  /*23b0*/  IMAD R25, R24, R25, RZ ;  /* 0x0000001918197224 */ /* 0x000fc400078e02ff */
[----:B--2---:R-:W-:-:S04]  /*23c0*/  IMAD.MOV R33, RZ, RZ, -R28 ;  /* 0x000000ffff217224 */ /* 0x004fc800078e0a1c */
[C-C-:B---3--:R-:W-:Y:S02]  /*23d0*/  IMAD R33, R25.reuse, R33, R30.reuse ;  /* 0x0000002119217224 */ /* 0x148fe400078e021e */
[----:B------:R-:W-:-:S03]  /*23e0*/  IMAD R35, R25, R28, R30 ;  /* 0x0000001c19237224 */ /* 0x000fc600078e021e */
[----:B------:R2:W-:Y:S04]  /*23f0*/  ST.E desc[UR36][R16.64+-0xc], R33 ;  /* 0xfffff42110007985 */ /* 0x0005e8000c101924 */
[----:B------:R3:W-:Y:S04]  /*2400*/  ST.E desc[UR36][R20.64+-0xc], R35 ;  /* 0xfffff42314007985 */ /* 0x0007e8000c101924 */
[----:B------:R-:W0:Y:S04]  /*2410*/  LD.E R28, desc[UR36][R16.64+-0x8] ;  /* 0xfffff824101c7980 */ /* 0x000e28000c101900 */
[----:B------:R-:W4:Y:S01]  /*2420*/  LD.E R30, desc[UR36][R20.64+-0x8] ;  /* 0xfffff824141e7980 */ /* 0x000f22000c101900 */
[----:B------:R-:W-:-:S02]  /*2430*/  IMAD R25, R24, R25, RZ ;  /* 0x0000001918197224 */ /* 0x000fc400078e02ff */
[----:B0-----:R-:W-:-:S04]  /*2440*/  IMAD.MOV R29, RZ, RZ, -R28 ;  /* 0x000000ffff1d7224 */ /* 0x001fc800078e0a1c */
[C-C-:B----4-:R-:W-:Y:S02]  /*2450*/  IMAD R29, R25.reuse, R29, R30.reuse ;  /* 0x0000001d191d7224 */ /* 0x150fe400078e021e */
[----:B-1----:R-:W-:-:S03]  /*2460*/  IMAD R31, R25, R28, R30 ;  /* 0x0000001c191f7224 */ /* 0x002fc600078e021e */
[----:B------:R0:W-:Y:S04]  /*2470*/  ST.E desc[UR36][R16.64+-0x8], R29 ;  /* 0xfffff81d10007985 */ /* 0x0001e8000c101924 */
[----:B------:R1:W-:Y:S04]  /*2480*/  ST.E desc[UR36][R20.64+-0x8], R31 ;  /* 0xfffff81f14007985 */ /* 0x0003e8000c101924 */
[----:B------:R-:W2:Y:S04]  /*2490*/  LD.E R28, desc[UR36][R16.64+-0x4] ;  /* 0xfffffc24101c7980 */ /* 0x000ea8000c101900 */
[----:B------:R-:W4:Y:S01]  /*24a0*/  LD.E R30, desc[UR36][R20.64+-0x4] ;  /* 0xfffffc24141e7980 */ /* 0x000f22000c101900 */
[----:B------:R-:W-:-:S02]  /*24b0*/  IMAD R25, R24, R25, RZ ;  /* 0x0000001918197224 */ /* 0x000fc400078e02ff */
[----:B--2---:R-:W-:-:S04]  /*24c0*/  IMAD.MOV R33, RZ, RZ, -R28 ;  /* 0x000000ffff217224 */ /* 0x004fc800078e0a1c */
[C-C-:B----4-:R-:W-:Y:S02]  /*24d0*/  IMAD R33, R25.reuse, R33, R30.reuse ;  /* 0x0000002119217224 */ /* 0x150fe400078e021e */
[----:B---3--:R-:W-:-:S03]  /*24e0*/  IMAD R35, R25, R28, R30 ;  /* 0x0000001c19237224 */ /* 0x008fc600078e021e */
        /* <DEDUP_REMOVED lines=16> */
[----:B------:R-:W-:Y:S04]  /*25f0*/  ST.E desc[UR36][R16.64+0x4], R33 ;  /* 0x0000042110007985 */ /* 0x000fe8000c101924 */
[----:B------:R-:W-:Y:S04]  /*2600*/  ST.E desc[UR36][R20.64+0x4], R35 ;  /* 0x0000042314007985 */ /* 0x000fe8000c101924 */
[----:B------:R-:W0:Y:S04]  /*2610*/  LD.E R28, desc[UR36][R16.64+0x8] ;  /* 0x00000824101c7980 */ /* 0x000e28000c101900 */
[----:B------:R-:W2:Y:S01]  /*2620*/  LD.E R30, desc[UR36][R20.64+0x8] ;  /* 0x00000824141e7980 */ /* 0x000ea2000c101900 */
[----:B------:R-:W-:-:S02]  /*2630*/  IMAD R25, R24, R25, RZ ;  /* 0x0000001918197224 */ /* 0x000fc400078e02ff */
[----:B0-----:R-:W-:-:S04]  /*2640*/  IMAD.MOV R29, RZ, RZ, -R28 ;  /* 0x000000ffff1d7224 */ /* 0x001fc800078e0a1c */
[C-C-:B--2---:R-:W-:Y:S02]  /*2650*/  IMAD R29, R25.reuse, R29, R30.reuse ;  /* 0x0000001d191d7224 */ /* 0x144fe400078e021e */
[----:B-1----:R-:W-:-:S03]  /*2660*/  IMAD R31, R25, R28, R30 ;  /* 0x0000001c191f7224 */ /* 0x002fc600078e021e */
[----:B------:R0:W-:Y:S04]  /*2670*/  ST.E desc[UR36][R16.64+0x8], R29 ;  /* 0x0000081d10007985 */ /* 0x0001e8000c101924 */
[----:B------:R1:W-:Y:S04]  /*2680*/  ST.E desc[UR36][R20.64+0x8], R31 ;  /* 0x0000081f14007985 */ /* 0x0003e8000c101924 */
[----:B------:R-:W2:Y:S04]  /*2690*/  LD.E R28, desc[UR36][R16.64+0xc] ;  /* 0x00000c24101c7980 */ /* 0x000ea8000c101900 */
[----:B------:R-:W3:Y:S01]  /*26a0*/  LD.E R30, desc[UR36][R20.64+0xc] ;  /* 0x00000c24141e7980 */ /* 0x000ee2000c101900 */
[----:B------:R-:W-:Y:S01]  /*26b0*/  IMAD R25, R24, R25, RZ ;  /* 0x0000001918197224 */ /* 0x000fe200078e02ff */
[----:B------:R-:W-:-:S02]  /*26c0*/  IADD3 R27, P2, PT, R27, -0x8, RZ ;  /* 0xfffffff81b1b7810 */ /* 0x000fc40007f5e0ff */
[----:B0-----:R-:W-:Y:S02]  /*26d0*/  IADD3 R29, P4, PT, R20, 0x20, RZ ;  /* 0x00000020141d7810 */ /* 0x001fe40007f9e0ff */
[----:B------:R-:W-:Y:S02]  /*26e0*/  IADD3.X R26, PT, PT, R26, -0x1, RZ, P2, !PT ;  /* 0xffffffff1a1a7810 */ /* 0x000fe400017fe4ff */
[----:B------:R-:W-:-:S04]  /*26f0*/  ISETP.NE.U32.AND P2, PT, R27, RZ, PT ;  /* 0x000000ff1b00720c */ /* 0x000fc80003f45070 */
[----:B------:R-:W-:Y:S01]  /*2700*/  ISETP.NE.AND.EX P2, PT, R26, RZ, PT, P2 ;  /* 0x000000ff1a00720c */ /* 0x000fe20003f45320 */
[----:B--2---:R-:W-:-:S04]  /*2710*/  IMAD.MOV R33, RZ, RZ, -R28 ;  /* 0x000000ffff217224 */ /* 0x004fc800078e0a1c */
[C-C-:B---3--:R-:W-:Y:S02]  /*2720*/  IMAD R33, R25.reuse, R33, R30.reuse ;  /* 0x0000002119217224 */ /* 0x148fe400078e021e */
[----:B------:R-:W-:Y:S01]  /*2730*/  IMAD R35, R25, R28, R30 ;  /* 0x0000001c19237224 */ /* 0x000fe200078e021e */
[----:B------:R-:W-:Y:S01]  /*2740*/  IADD3 R28, P3, PT, R16, 0x20, RZ ;  /* 0x00000020101c7810 */ /* 0x000fe20007f7e0ff */
[----:B------:R-:W-:Y:S01]  /*2750*/  IMAD.X R30, RZ, RZ, R21, P4 ;  /* 0x000000ffff1e7224 */ /* 0x000fe200020e0615 */
[----:B------:R0:W-:Y:S01]  /*2760*/  ST.E desc[UR36][R16.64+0xc], R33 ;  /* 0x00000c2110007985 */ /* 0x0001e2000c101924 */
[----:B------:R-:W-:Y:S02]  /*2770*/  IMAD R25, R24, R25, RZ ;  /* 0x0000001918197224 */ /* 0x000fe400078e02ff */
[----:B-1----:R-:W-:Y:S01]  /*2780*/  IMAD.X R31, RZ, RZ, R17, P3 ;  /* 0x000000ffff1f7224 */ /* 0x002fe200018e0611 */
[----:B------:R0:W-:Y:S01]  /*2790*/  ST.E desc[UR36][R20.64+0xc], R35 ;  /* 0x00000c2314007985 */ /* 0x0001e2000c101924 */
[----:B------:R-:W-:Y:S06]  /*27a0*/  @P2 BRA `(.L_x_26) ;  /* 0xfffffff800cc2947 */ /* 0x000fec000383ffff */
[----:B------:R-:W-:Y:S05]  /*27b0*/  BSYNC.RECONVERGENT B3 ;  /* 0x0000000000037941 */ /* 0x000fea0003800200 */
.L_x_25:
[----:B------:R-:W-:Y:S02]  /*27c0*/  IMAD.MOV.U32 R26, RZ, RZ, R9 ;  /* 0x000000ffff1a7224 */ /* 0x000fe400078e0009 */
[----:B------:R-:W-:-:S07]  /*27d0*/  IMAD.MOV.U32 R27, RZ, RZ, R5 ;  /* 0x000000ffff1b7224 */ /* 0x000fce00078e0005 */
.L_x_24:
[----:B------:R-:W-:Y:S05]  /*27e0*/  BSYNC.RECONVERGENT B2 ;  /* 0x0000000000027941 */ /* 0x000fea0003800200 */
.L_x_23:
[----:B0-----:R-:W-:Y:S01]  /*27f0*/  LOP3.LUT R16, R4, 0x7, RZ, 0xc0, !PT ;  /* 0x0000000704107812 */ /* 0x001fe200078ec0ff */
[----:B------:R-:W-:Y:S03]  /*2800*/  BSSY.RECONVERGENT B2, `(.L_x_27) ;  /* 0x0000065000027945 */ /* 0x000fe60003800200 */
[----:B------:R-:W-:-:S04]  /*2810*/  ISETP.NE.U32.AND P2, PT, R16, RZ, PT ;  /* 0x000000ff1000720c */ /* 0x000fc80003f45070 */
[----:B------:R-:W-:-:S13]  /*2820*/  ISETP.NE.AND.EX P2, PT, RZ, RZ, PT, P2 ;  /* 0x000000ffff00720c */ /* 0x000fda0003f45320 */
[----:B------:R-:W-:Y:S05]  /*2830*/  @!P2 BRA `(.L_x_28) ;  /* 0x000000040084a947 */ /* 0x000fea0003800000 */
[----:B------:R-:W-:Y:S04]  /*2840*/  BSSY.RECONVERGENT B3, `(.L_x_29) ;  /* 0x000002c000037945 */ /* 0x000fe80003800200 */
[----:B------:R-:W-:Y:S05]  /*2850*/  @!P1 BRA `(.L_x_30) ;  /* 0x0000000000a89947 */ /* 0x000fea0003800000 */
[----:B------:R-:W-:-:S04]  /*2860*/  IADD3 R29, P2, PT, R11, R26, RZ ;  /* 0x0000001a0b1d7210 */ /* 0x000fc80007f5e0ff */
[----:B------:R-:W-:Y:S01]  /*2870*/  LEA R20, P3, R29, R18, 0x2 ;  /* 0x000000121d147211 */ /* 0x000fe200078610ff */
[----:B------:R-:W-:Y:S01]  /*2880*/  IMAD.X R28, R10, 0x1, R27, P2 ;  /* 0x000000010a1c7824 */ /* 0x000fe200010e061b */
[----:B------:R-:W-:-:S05]  /*2890*/  IADD3 R17, P2, PT, R4, R29, RZ ;  /* 0x0000001d04117210 */ /* 0x000fca0007f5e0ff */
[----:B------:R-:W-:Y:S01]  /*28a0*/  IMAD.X R21, R5, 0x1, R28, P2 ;  /* 0x0000000105157824 */ /* 0x000fe200010e061c */
[----:B------:R-:W-:-:S04]  /*28b0*/  LEA R16, P2, R17, R18, 0x2 ;  /* 0x0000001211107211 */ /* 0x000fc800078410ff */
[-C--:B------:R-:W-:Y:S02]  /*28c0*/  LEA.HI.X R17, R17, R2.reuse, R21, 0x2, P2 ;  /* 0x0000000211117211 */ /* 0x080fe400010f1415 */
[----:B------:R-:W-:-:S03]  /*28d0*/  LEA.HI.X R21, R29, R2, R28, 0x2, P3 ;  /* 0x000000021d157211 */ /* 0x000fc600018f141c */
[----:B------:R-:W2:Y:S04]  /*28e0*/  LD.E R28, desc[UR36][R16.64] ;  /* 0x00000024101c7980 */ /* 0x000ea8000c101900 */
[----:B------:R-:W3:Y:S01]  /*28f0*/  LD.E R30, desc[UR36][R20.64] ;  /* 0x00000024141e7980 */ /* 0x000ee2000c101900 */
[----:B--2---:R-:W-:-:S04]  /*2900*/  IMAD.MOV R29, RZ, RZ, -R28 ;  /* 0x000000ffff1d7224 */ /* 0x004fc800078e0a1c */
[C-C-:B---3-5:R-:W-:Y:S02]  /*2910*/  IMAD R29, R25.reuse, R29, R30.reuse ;  /* 0x0000001d191d7224 */ /* 0x168fe400078e021e */
        /* <DEDUP_REMOVED lines=21> */
[----:B------:R-:W-:Y:S01]  /*2a70*/  IMAD R25, R24, R25, RZ ;  /* 0x0000001918197224 */ /* 0x000fe200078e02ff */
[----:B------:R-:W-:-:S05]  /*2a80*/  IADD3 R26, P2, PT, R26, 0x4, RZ ;  /* 0x000000041a1a7810 */ /* 0x000fca0007f5e0ff */
[----:B------:R-:W-:Y:S02]  /*2a90*/  IMAD.X R27, RZ, RZ, R27, P2 ;  /* 0x000000ffff1b7224 */ /* 0x000fe400010e061b */
[----:B--2---:R-:W-:-:S04]  /*2aa0*/  IMAD.MOV R33, RZ, RZ, -R28 ;  /* 0x000000ffff217224 */ /* 0x004fc800078e0a1c */
[C-C-:B----4-:R-:W-:Y:S02]  /*2ab0*/  IMAD R33, R25.reuse, R33, R30.reuse ;  /* 0x0000002119217224 */ /* 0x150fe400078e021e */
[----:B---3--:R-:W-:Y:S02]  /*2ac0*/  IMAD R35, R25, R28, R30 ;  /* 0x0000001c19237224 */ /* 0x008fe400078e021e */
[----:B------:R-:W-:Y:S01]  /*2ad0*/  IMAD R25, R24, R25, RZ ;  /* 0x0000001918197224 */ /* 0x000fe200078e02ff */
[----:B------:R0:W-:Y:S04]  /*2ae0*/  ST.E desc[UR36][R16.64+0xc], R33 ;  /* 0x00000c2110007985 */ /* 0x0001e8000c101924 */
[----:B------:R0:W-:Y:S02]  /*2af0*/  ST.E desc[UR36][R20.64+0xc], R35 ;  /* 0x00000c2314007985 */ /* 0x0001e4000c101924 */
.L_x_30:
[----:B------:R-:W-:Y:S05]  /*2b00*/  BSYNC.RECONVERGENT B3 ;  /* 0x0000000000037941 */ /* 0x000fea0003800200 */
.L_x_29:
[----:B0-----:R-:W-:-:S04]  /*2b10*/  LOP3.LUT R16, R4, 0x3, RZ, 0xc0, !PT ;  /* 0x0000000304107812 */ /* 0x001fc800078ec0ff */
[----:B------:R-:W-:-:S04]  /*2b20*/  ISETP.NE.U32.AND P2, PT, R16, RZ, PT ;  /* 0x000000ff1000720c */ /* 0x000fc80003f45070 */
[----:B------:R-:W-:-:S13]  /*2b30*/  ISETP.NE.AND.EX P2, PT, RZ, RZ, PT, P2 ;  /* 0x000000ffff00720c */ /* 0x000fda0003f45320 */
[----:B------:R-:W-:Y:S05]  /*2b40*/  @!P2 BRA `(.L_x_28) ;  /* 0x0000000000c0a947 */ /* 0x000fea0003800000 */
[----:B------:R-:W-:Y:S01]  /*2b50*/  ISETP.NE.U32.AND P2, PT, R16, 0x1, PT ;  /* 0x000000011000780c */ /* 0x000fe20003f45070 */
[----:B------:R-:W-:Y:S01]  /*2b60*/  BSSY.RECONVERGENT B3, `(.L_x_31) ;  /* 0x000001e000037945 */ /* 0x000fe20003800200 */
[----:B------:R-:W-:Y:S02]  /*2b70*/  LOP3.LUT P3, RZ, R4, 0x1, RZ, 0xc0, !PT ;  /* 0x0000000104ff7812 */ /* 0x000fe4000786c0ff */
[----:B------:R-:W-:-:S13]  /*2b80*/  ISETP.NE.AND.EX P2, PT, RZ, RZ, PT, P2 ;  /* 0x000000ffff00720c */ /* 0x000fda0003f45320 */
[----:B------:R-:W-:Y:S05]  /*2b90*/  @!P2 BRA `(.L_x_32) ;  /* 0x000000000068a947 */ /* 0x000fea0003800000 */
[----:B------:R-:W-:-:S04]  /*2ba0*/  IADD3 R21, P2, PT, R11, R26, RZ ;  /* 0x0000001a0b157210 */ /* 0x000fc80007f5e0ff */
[----:B------:R-:W-:Y:S01]  /*2bb0*/  LEA R20, P4, R21, R18, 0x2 ;  /* 0x0000001215147211 */ /* 0x000fe200078810ff */
[----:B------:R-:W-:Y:S01]  /*2bc0*/  IMAD.X R28, R10, 0x1, R27, P2 ;  /* 0x000000010a1c7824 */ /* 0x000fe200010e061b */
[----:B------:R-:W-:-:S04]  /*2bd0*/  IADD3 R17, P2, PT, R4, R21, RZ ;  /* 0x0000001504117210 */ /* 0x000fc80007f5e0ff */
[--C-:B------:R-:W-:Y:S01]  /*2be0*/  LEA.HI.X R21, R21, R2, R28.reuse, 0x2, P4 ;  /* 0x0000000215157211 */ /* 0x100fe200020f141c */
[----:B------:R-:W-:Y:S01]  /*2bf0*/  IMAD.X R29, R5, 0x1, R28, P2 ;  /* 0x00000001051d7824 */ /* 0x000fe200010e061c */
[----:B------:R-:W-:-:S03]  /*2c00*/  LEA R16, P2, R17, R18, 0x2 ;  /* 0x0000001211107211 */ /* 0x000fc600078410ff */
[----:B------:R-:W2:Y:S01]  /*2c10*/  LD.E R30, desc[UR36][R20.64] ;  /* 0x00000024141e7980 */ /* 0x000ea2000c101900 */
[----:B------:R-:W-:-:S05]  /*2c20*/  LEA.HI.X R17, R17, R2, R29, 0x2, P2 ;  /* 0x0000000211117211 */ /* 0x000fca00010f141d */
[----:B------:R-:W3:Y:S02]  /*2c30*/  LD.E R28, desc[UR36][R16.64] ;  /* 0x00000024101c7980 */ /* 0x000ee4000c101900 */
[----:B---3--:R-:W-:Y:S02]  /*2c40*/  IMAD.MOV R29, RZ, RZ, -R28 ;  /* 0x000000ffff1d7224 */ /* 0x008fe400078e0a1c */
[C-C-:B--2--5:R-:W-:Y:S02]  /*2c50*/  IMAD R31, R25.reuse, R28, R30.reuse ;  /* 0x0000001c191f7224 */ /* 0x164fe400078e021e */
[----:B------:R-:W-:-:S05]  /*2c60*/  IMAD R29, R25, R29, R30 ;  /* 0x0000001d191d7224 */ /* 0x000fca00078e021e */
[----:B------:R0:W-:Y:S04]  /*2c70*/  ST.E desc[UR36][R16.64], R29 ;  /* 0x0000001d10007985 */ /* 0x0001e8000c101924 */
[----:B------:R0:W-:Y:S04]  /*2c80*/  ST.E desc[UR36][R20.64], R31 ;  /* 0x0000001f14007985 */ /* 0x0001e8000c101924 */
[----:B------:R-:W2:Y:S04]  /*2c90*/  LD.E R28, desc[UR36][R16.64+0x4] ;  /* 0x00000424101c7980 */ /* 0x000ea8000c101900 */
[----:B------:R-:W3:Y:S01]  /*2ca0*/  LD.E R33, desc[UR36][R20.64+0x4] ;  /* 0x0000042414217980 */ /* 0x000ee2000c101900 */
[----:B------:R-:W-:Y:S01]  /*2cb0*/  IMAD R25, R24, R25, RZ ;  /* 0x0000001918197224 */ /* 0x000fe200078e02ff */
[----:B------:R-:W-:-:S05]  /*2cc0*/  IADD3 R26, P2, PT, R26, 0x2, RZ ;  /* 0x000000021a1a7810 */ /* 0x000fca0007f5e0ff */
[----:B------:R-:W-:Y:S02]  /*2cd0*/  IMAD.X R27, RZ, RZ, R27, P2 ;  /* 0x000000ffff1b7224 */ /* 0x000fe400010e061b */
[----:B--2---:R-:W-:-:S04]  /*2ce0*/  IMAD.MOV R30, RZ, RZ, -R28 ;  /* 0x000000ffff1e7224 */ /* 0x004fc800078e0a1c */
[C-C-:B---3--:R-:W-:Y:S02]  /*2cf0*/  IMAD R35, R25.reuse, R30, R33.reuse ;  /* 0x0000001e19237224 */ /* 0x148fe400078e0221 */
[----:B------:R-:W-:-:S03]  /*2d00*/  IMAD R33, R25, R28, R33 ;  /* 0x0000001c19217224 */ /* 0x000fc600078e0221 */
[----:B------:R0:W-:Y:S04]  /*2d10*/  ST.E desc[UR36][R16.64+0x4], R35 ;  /* 0x0000042310007985 */ /* 0x0001e8000c101924 */
[----:B------:R0:W-:Y:S01]  /*2d20*/  ST.E desc[UR36][R20.64+0x4], R33 ;  /* 0x0000042114007985 */ /* 0x0001e2000c101924 */
[----:B------:R-:W-:-:S07]  /*2d30*/  IMAD R25, R24, R25, RZ ;  /* 0x0000001918197224 */ /* 0x000fce00078e02ff */
.L_x_32:
[----:B------:R-:W-:Y:S05]  /*2d40*/  BSYNC.RECONVERGENT B3 ;  /* 0x0000000000037941 */ /* 0x000fea0003800200 */
.L_x_31:
[----:B------:R-:W-:Y:S05]  /*2d50*/  @!P3 BRA `(.L_x_28) ;  /* 0x00000000003cb947 */ /* 0x000fea0003800000 */
[----:B0-----:R-:W-:-:S04]  /*2d60*/  IADD3 R29, P2, PT, R11, R26, RZ ;  /* 0x0000001a0b1d7210 */ /* 0x001fc80007f5e0ff */
        /* <DEDUP_REMOVED lines=10> */
[--C-:B---3-5:R-:W-:Y:S02]  /*2e10*/  IMAD R27, R25, R27, R28.reuse ;  /* 0x0000001b191b7224 */ /* 0x128fe400078e021c */
[----:B------:R-:W-:-:S03]  /*2e20*/  IMAD R25, R26, R25, R28 ;  /* 0x000000191a197224 */ /* 0x000fc600078e021c */
[----:B------:R1:W-:Y:S04]  /*2e30*/  ST.E desc[UR36][R16.64], R27 ;  /* 0x0000001b10007985 */ /* 0x0003e8000c101924 */
[----:B------:R1:W-:Y:S02]  /*2e40*/  ST.E desc[UR36][R20.64], R25 ;  /* 0x0000001914007985 */ /* 0x0003e4000c101924 */
.L_x_28:
[----:B------:R-:W-:Y:S05]  /*2e50*/  BSYNC.RECONVERGENT B2 ;  /* 0x0000000000027941 */ /* 0x000fea0003800200 */
.L_x_27:
[----:B------:R-:W-:Y:S02]  /*2e60*/  IADD3 R11, P3, PT, R11, R6, RZ ;  /* 0x000000060b0b7210 */ /* 0x000fe40007f7e0ff */
[----:B01----:R-:W-:-:S03]  /*2e70*/  SHF.R.U64 R16, R14, 0xa, R15 ;  /* 0x0000000a0e107819 */ /* 0x003fc6000000120f */
[----:B------:R-:W-:Y:S01]  /*2e80*/  IMAD.X R10, R10, 0x1, R7, P3 ;  /* 0x000000010a0a7824 */ /* 0x000fe200018e0607 */
[----:B------:R-:W-:-:S04]  /*2e90*/  ISETP.GE.U32.AND P2, PT, R11, R16, PT ;  /* 0x000000100b00720c */ /* 0x000fc80003f46070 */
[----:B------:R-:W-:-:S13]  /*2ea0*/  ISETP.GE.U32.AND.EX P2, PT, R10, R8, PT, P2 ;  /* 0x000000080a00720c */ /* 0x000fda0003f46120 */
[----:B------:R-:W-:Y:S05]  /*2eb0*/  @!P2 BRA `(.L_x_33) ;  /* 0xfffffff000c0a947 */ /* 0x000fea000383ffff */
.L_x_22:
[----:B------:R-:W-:Y:S05]  /*2ec0*/  BSYNC.RECONVERGENT B0 ;  /* 0x0000000000007941 */ /* 0x000fea0003800200 */
.L_x_21:
[----:B------:R-:W-:Y:S02]  /*2ed0*/  IMAD.MOV.U32 R4, RZ, RZ, R6 ;  /* 0x000000ffff047224 */ /* 0x000fe400078e0006 */
[----:B------:R-:W-:Y:S01]  /*2ee0*/  IMAD.MOV.U32 R5, RZ, RZ, R7 ;  /* 0x000000ffff057224 */ /* 0x000fe200078e0007 */
[----:B------:R-:W-:Y:S06]  /*2ef0*/  @!P0 BRA `(.L_x_34) ;  /* 0xfffffff0003c8947 */ /* 0x000fec000383ffff */
[----:B------:R-:W-:Y:S05]  /*2f00*/  BSYNC.RECONVERGENT B1 ;  /* 0x0000000000017941 */ /* 0x000fea0003800200 */
.L_x_20:
[----:B------:R-:W-:Y:S01]  /*2f10*/  BSSY.RECONVERGENT B0, `(.L_x_35) ;  /* 0x0000013000007945 */ /* 0x000fe20003800200 */
[----:B------:R-:W-:-:S07]  /*2f20*/  CS2R R8, SRZ ;  /* 0x0000000000087805 */ /* 0x000fce000001ff00 */
.L_x_36:
[C---:B------:R-:W-:Y:S01]  /*2f30*/  LEA R4, P0, R8.reuse, R18, 0x2 ;  /* 0x0000001208047211 */ /* 0x040fe200078010ff */
[----:B0-----:R-:W0:Y:S03]  /*2f40*/  LDCU.64 UR4, c[0x0][0x380] ;  /* 0x00007000ff0477ac */ /* 0x001e260008000a00 */
[----:B------:R-:W-:-:S06]  /*2f50*/  LEA.HI.X R5, R8, R2, R9, 0x2, P0 ;  /* 0x0000000208057211 */ /* 0x000fcc00000f1409 */
[----:B------:R-:W2:Y:S01]  /*2f60*/  LD.E R5, desc[UR36][R4.64] ;  /* 0x0000002404057980 */ /* 0x000ea2000c101900 */
[----:B------:R-:W-:Y:S02]  /*2f70*/  SHF.R.S32.HI R3, RZ, 0x1f, R19 ;  /* 0x0000001fff037819 */ /* 0x000fe40000011413 */
[----:B------:R-:W-:-:S04]  /*2f80*/  LEA R0, P0, R8, R19, 0xa ;  /* 0x0000001308007211 */ /* 0x000fc800078050ff */
[----:B------:R-:W-:Y:S02]  /*2f90*/  LEA.HI.X R3, R8, R3, R9, 0xa, P0 ;  /* 0x0000000308037211 */ /* 0x000fe400000f5409 */
[----:B0-----:R-:W-:-:S04]  /*2fa0*/  LEA R6, P0, R0, UR4, 0x2 ;  /* 0x0000000400067c11 */ /* 0x001fc8000f8010ff */
[----:B------:R-:W-:Y:S02]  /*2fb0*/  LEA.HI.X R7, R0, UR5, R3, 0x2, P0 ;  /* 0x0000000500077c11 */ /* 0x000fe400080f1403 */
[----:B------:R-:W-:-:S05]  /*2fc0*/  IADD3 R8, P0, PT, R8, 0x1, RZ ;  /* 0x0000000108087810 */ /* 0x000fca0007f1e0ff */
[----:B------:R-:W-:-:S05]  /*2fd0*/  IMAD.X R9, RZ, RZ, R9, P0 ;  /* 0x000000ffff097224 */ /* 0x000fca00000e0609 */
[-CC-:B------:R-:W-:Y:S02]  /*2fe0*/  SHF.R.U64 R0, R8, R23.reuse, R9.reuse ;  /* 0x0000001708007219 */ /* 0x180fe40000001209 */
[----:B------:R-:W-:Y:S02]  /*2ff0*/  SHF.R.U32.HI R3, RZ, R23, R9 ;  /* 0x00000017ff037219 */ /* 0x000fe40000011609 */
[----:B------:R-:W-:-:S04]  /*3000*/  ISETP.NE.U32.AND P0, PT, R0, RZ, PT ;  /* 0x000000ff0000720c */ /* 0x000fc80003f05070 */
[----:B------:R-:W-:Y:S01]  /*3010*/  ISETP.NE.AND.EX P0, PT, R3, RZ, PT, P0 ;  /* 0x000000ff0300720c */ /* 0x000fe20003f05300 */
[----:B--2---:R0:W-:-:S12]  /*3020*/  STG.E desc[UR36][R6.64], R5 ;  /* 0x0000000506007986 */ /* 0x0041d8000c101924 */
[----:B------:R-:W-:Y:S05]  /*3030*/  @!P0 BRA `(.L_x_36) ;  /* 0xfffffffc00bc8947 */ /* 0x000fea000383ffff */
[----:B------:R-:W-:Y:S05]  /*3040*/  BSYNC.RECONVERGENT B0 ;  /* 0x0000000000007941 */ /* 0x000fea0003800200 */
.L_x_35:
[----:B------:R-:W-:Y:S01]  /*3050*/  MOV R0, 0x8 ;  /* 0x0000000800007802 */ /* 0x000fe20000000f00 */
[----:B------:R-:W-:Y:S02]  /*3060*/  IMAD.MOV.U32 R4, RZ, RZ, R18 ;  /* 0x000000ffff047224 */ /* 0x000fe400078e0012 */
[----:B0-----:R-:W-:Y:S01]  /*3070*/  IMAD.MOV.U32 R5, RZ, RZ, R2 ;  /* 0x000000ffff057224 */ /* 0x001fe200078e0002 */
[----:B------:R0:W1:Y:S06]  /*3080*/  LDC.64 R6, c[0x4][R0] ;  /* 0x0100000000067b82 */ /* 0x00006c0000000a00 */
[----:B------:R-:W-:-:S07]  /*3090*/  LEPC R20, `(.L_x_37) ;  /* 0x000000001014794e */ /* 0x000fce0000000000 */
[----:B01---5:R-:W-:Y:S05]  /*30a0*/  CALL.ABS.NOINC R6 ;  /* 0x0000000006007343 */ /* 0x023fea0003c00000 */
.L_x_37:
[----:B------:R-:W-:Y:S05]  /*30b0*/  EXIT ;  /* 0x000000000000794d */ /* 0x000fea0003800000 */
.L_x_38:
[----:B------:R-:W-:-:S00]  /*30c0*/  BRA `(.L_x_38) ;  /* 0xfffffffc00fc7947 */ /* 0x000fc0000383ffff */
[----:B------:R-:W-:-:S00]  /*30d0*/  NOP ;  /* 0x0000000000007918 */ /* 0x000fc00000000000 */
        /* <DEDUP_REMOVED lines=10> */
.L_x_39:


//--------------------- .nv.global.init           --------------------------
	.section	.nv.global.init,"aw",@progbits
.nv.global.init:
	.type		$str$2,@object
	.size		$str$2,($str - $str$2)
$str$2:
        /*0000*/ 	.byte	0x6e, 0x20, 0x3d, 0x3d, 0x20, 0x28, 0x31, 0x75, 0x20, 0x3c, 0x3c, 0x20, 0x6c, 0x6f, 0x67, 0x6e
        /*0010*/ 	.byte	0x29, 0x00
	.type		$str,@object
	.size		$str,($str$1 - $str)
$str:
        /*0012*/ 	.byte	0x6c, 0x65, 0x6e, 0x67, 0x74, 0x68, 0x20, 0x3d, 0x3d, 0x20, 0x31, 0x75, 0x6c, 0x3c, 0x3c, 0x6c
        /*0022*/ 	.byte	0x6f, 0x67, 0x5f, 0x6d, 0x00
	.type		$str$1,@object
	.size		$str$1,(__unnamed_1 - $str$1)
$str$1:
        /*0027*/ 	.byte	0x2f, 0x74, 0x6d, 0x70, 0x2f, 0x73, 0x61, 0x73, 0x73, 0x5f, 0x63, 0x75, 0x5f, 0x61, 0x71, 0x6a
        /*0037*/ 	.byte	0x70, 0x6d, 0x6a, 0x6e, 0x69, 0x2f, 0x6b, 0x2e, 0x63, 0x75, 0x00
	.type		__unnamed_1,@object
	.size		__unnamed_1,(.L_0 - __unnamed_1)
__unnamed_1:
        /*0042*/ 	.byte	0x76, 0x6f, 0x69, 0x64, 0x20, 0x63, 0x75, 0x64, 0x61, 0x5f, 0x66, 0x66, 0x74, 0x28, 0x46, 0x69
        /*0052*/ 	.byte	0x65, 0x6c, 0x64, 0x54, 0x20, 0x2a, 0x2c, 0x20, 0x75, 0x6e, 0x73, 0x69, 0x67, 0x6e, 0x65, 0x64
        /*0062*/ 	.byte	0x20, 0x6c, 0x6f, 0x6e, 0x67, 0x2c, 0x20, 0x46, 0x69, 0x65, 0x6c, 0x64, 0x54, 0x20, 0x2a, 0x2c
        /*0072*/ 	.byte	0x20, 0x46, 0x69, 0x65, 0x6c, 0x64, 0x54, 0x20, 0x2a, 0x29, 0x20, 0x5b, 0x77, 0x69, 0x74, 0x68
        /*0082*/ 	.byte	0x20, 0x46, 0x69, 0x65, 0x6c, 0x64, 0x54, 0x20, 0x3d, 0x20, 0x69, 0x6e, 0x74, 0x5d, 0x00
.L_0:


//--------------------- .nv.shared.reserved.0     --------------------------
	.section	.nv.shared.reserved.0,"aw",@nobits
	.weak		__nv_reservedSMEM_offset_0_alias
	.size		__nv_reservedSMEM_offset_0_alias, 0, 64
	.other		__nv_reservedSMEM_offset_0_alias,@"STO_CUDA_RESERVED_SHARED STV_DEFAULT"
__nv_reservedSMEM_offset_0_alias:
	.zero		0
	.zero		64


//--------------------- .nv.constant0._Z8cuda_fftIiEvPT_mS1_S1_ --------------------------
	.section	.nv.constant0._Z8cuda_fftIiEvPT_mS1_S1_,"a",@progbits
	.sectionflags	@""
	.align	4
.nv.constant0._Z8cuda_fftIiEvPT_mS1_S1_:
	.zero		928


//--------------------- SYMBOLS --------------------------

	.type		.nv.reservedSmem.offset0,@object
	.size		.nv.reservedSmem.offset0,0x4
	.type		malloc,@function
	.type		free,@function
	.type		__assertfail,@function
